//
// Generated by NVIDIA NVVM Compiler
//
// Compiler Build ID: CL-36424714
// Cuda compilation tools, release 13.0, V13.0.88
// Based on NVVM 20.0.0
//

.version 9.0
.target sm_100
.address_size 64

	// .globl	_Z20sposv_batched_kerneliiPf

.visible .entry _Z20sposv_batched_kerneliiPf(
	.param .u32 _Z20sposv_batched_kerneliiPf_param_0,
	.param .u32 _Z20sposv_batched_kerneliiPf_param_1,
	.param .u64 .ptr .align 1 _Z20sposv_batched_kerneliiPf_param_2
)
{
	.reg .pred 	%p<88>;
	.reg .b32 	%r<149>;
	.reg .b32 	%f<124>;
	.reg .b64 	%rd<75>;

	ld.param.u32 	%r87, [_Z20sposv_batched_kerneliiPf_param_0];
	ld.param.u32 	%r88, [_Z20sposv_batched_kerneliiPf_param_1];
	ld.param.u64 	%rd9, [_Z20sposv_batched_kerneliiPf_param_2];
	cvta.to.global.u64 	%rd1, %rd9;
	mov.u32 	%r1, %tid.x;
	mul.lo.s32 	%r2, %r87, %r87;
	rem.s32 	%r89, %r2, %r88;
	setp.ne.s32 	%p1, %r89, 0;
	@%p1 bra 	$L__BB0_2;
	div.s32 	%r128, %r2, %r88;
	bra.uni 	$L__BB0_3;
$L__BB0_2:
	div.s32 	%r90, %r2, %r88;
	add.s32 	%r128, %r90, 1;
$L__BB0_3:
	setp.lt.s32 	%p2, %r87, 1;
	@%p2 bra 	$L__BB0_73;
	mov.u32 	%r92, %ctaid.x;
	mul.lo.s32 	%r93, %r87, %r92;
	mul.lo.s32 	%r94, %r93, %r87;
	mul.wide.s32 	%rd10, %r94, 4;
	add.s64 	%rd2, %rd1, %rd10;
	mul.lo.s32 	%r6, %r87, %r1;
	and.b32  	%r7, %r128, 7;
	sub.s32 	%r8, %r87, %r1;
	not.b32 	%r95, %r1;
	add.s32 	%r9, %r87, %r95;
	and.b32  	%r10, %r8, 3;
	add.s32 	%r96, %r1, %r6;
	mul.wide.u32 	%rd11, %r96, 4;
	add.s64 	%rd3, %rd2, %rd11;
	shl.b32 	%r97, %r88, 1;
	add.s32 	%r11, %r1, %r97;
	shl.b32 	%r12, %r88, 3;
	mad.lo.s32 	%r13, %r88, 3, %r1;
	shl.b32 	%r98, %r88, 2;
	add.s32 	%r14, %r1, %r98;
	mad.lo.s32 	%r15, %r88, 5, %r1;
	mad.lo.s32 	%r16, %r88, 6, %r1;
	mad.lo.s32 	%r17, %r88, 7, %r1;
	mov.b32 	%r129, 0;
$L__BB0_5:
	setp.ne.s32 	%p3, %r1, 0;
	mul.lo.s32 	%r19, %r129, %r87;
	add.s32 	%r99, %r19, %r129;
	mul.wide.u32 	%rd12, %r99, 4;
	add.s64 	%rd4, %rd2, %rd12;
	@%p3 bra 	$L__BB0_7;
	ld.global.f32 	%f1, [%rd4];
	sqrt.rn.f32 	%f2, %f1;
	st.global.f32 	[%rd4], %f2;
$L__BB0_7:
	setp.le.s32 	%p4, %r87, %r88;
	bar.sync 	0;
	@%p4 bra 	$L__BB0_49;
	setp.lt.s32 	%p8, %r128, 1;
	@%p8 bra 	$L__BB0_51;
	setp.lt.u32 	%p9, %r128, 8;
	mov.u32 	%r140, %r1;
	@%p9 bra 	$L__BB0_28;
	and.b32  	%r101, %r128, 2147483640;
	neg.s32 	%r130, %r101;
	add.s32 	%r138, %r11, %r19;
	add.s32 	%r137, %r13, %r19;
	add.s32 	%r136, %r14, %r19;
	add.s32 	%r135, %r15, %r19;
	add.s32 	%r134, %r16, %r19;
	add.s32 	%r133, %r17, %r19;
	add.s32 	%r131, %r1, %r19;
	add.s32 	%r132, %r131, %r88;
	mov.u32 	%r140, %r1;
$L__BB0_11:
	.pragma "nounroll";
	setp.le.s32 	%p10, %r140, %r129;
	setp.ge.s32 	%p11, %r140, %r87;
	or.pred  	%p12, %p10, %p11;
	@%p12 bra 	$L__BB0_13;
	mul.wide.s32 	%rd15, %r131, 4;
	add.s64 	%rd16, %rd2, %rd15;
	ld.global.f32 	%f6, [%rd16];
	ld.global.f32 	%f7, [%rd4];
	div.rn.f32 	%f8, %f6, %f7;
	st.global.f32 	[%rd16], %f8;
$L__BB0_13:
	add.s32 	%r39, %r140, %r88;
	setp.le.s32 	%p13, %r39, %r129;
	setp.ge.s32 	%p14, %r39, %r87;
	or.pred  	%p15, %p13, %p14;
	@%p15 bra 	$L__BB0_15;
	mul.wide.s32 	%rd17, %r132, 4;
	add.s64 	%rd18, %rd2, %rd17;
	ld.global.f32 	%f9, [%rd18];
	ld.global.f32 	%f10, [%rd4];
	div.rn.f32 	%f11, %f9, %f10;
	st.global.f32 	[%rd18], %f11;
$L__BB0_15:
	add.s32 	%r40, %r39, %r88;
	setp.le.s32 	%p16, %r40, %r129;
	setp.ge.s32 	%p17, %r40, %r87;
	or.pred  	%p18, %p16, %p17;
	@%p18 bra 	$L__BB0_17;
	mul.wide.s32 	%rd19, %r138, 4;
	add.s64 	%rd20, %rd2, %rd19;
	ld.global.f32 	%f12, [%rd20];
	ld.global.f32 	%f13, [%rd4];
	div.rn.f32 	%f14, %f12, %f13;
	st.global.f32 	[%rd20], %f14;
$L__BB0_17:
	add.s32 	%r41, %r40, %r88;
	setp.le.s32 	%p19, %r41, %r129;
	setp.ge.s32 	%p20, %r41, %r87;
	or.pred  	%p21, %p19, %p20;
	@%p21 bra 	$L__BB0_19;
	mul.wide.s32 	%rd21, %r137, 4;
	add.s64 	%rd22, %rd2, %rd21;
	ld.global.f32 	%f15, [%rd22];
	ld.global.f32 	%f16, [%rd4];
	div.rn.f32 	%f17, %f15, %f16;
	st.global.f32 	[%rd22], %f17;
$L__BB0_19:
	add.s32 	%r42, %r41, %r88;
	setp.le.s32 	%p22, %r42, %r129;
	setp.ge.s32 	%p23, %r42, %r87;
	or.pred  	%p24, %p22, %p23;
	@%p24 bra 	$L__BB0_21;
	mul.wide.s32 	%rd23, %r136, 4;
	add.s64 	%rd24, %rd2, %rd23;
	ld.global.f32 	%f18, [%rd24];
	ld.global.f32 	%f19, [%rd4];
	div.rn.f32 	%f20, %f18, %f19;
	st.global.f32 	[%rd24], %f20;
$L__BB0_21:
	add.s32 	%r43, %r42, %r88;
	setp.le.s32 	%p25, %r43, %r129;
	setp.ge.s32 	%p26, %r43, %r87;
	or.pred  	%p27, %p25, %p26;
	@%p27 bra 	$L__BB0_23;
	mul.wide.s32 	%rd25, %r135, 4;
	add.s64 	%rd26, %rd2, %rd25;
	ld.global.f32 	%f21, [%rd26];
	ld.global.f32 	%f22, [%rd4];
	div.rn.f32 	%f23, %f21, %f22;
	st.global.f32 	[%rd26], %f23;
$L__BB0_23:
	add.s32 	%r44, %r43, %r88;
	setp.le.s32 	%p28, %r44, %r129;
	setp.ge.s32 	%p29, %r44, %r87;
	or.pred  	%p30, %p28, %p29;
	@%p30 bra 	$L__BB0_25;
	mul.wide.s32 	%rd27, %r134, 4;
	add.s64 	%rd28, %rd2, %rd27;
	ld.global.f32 	%f24, [%rd28];
	ld.global.f32 	%f25, [%rd4];
	div.rn.f32 	%f26, %f24, %f25;
	st.global.f32 	[%rd28], %f26;
$L__BB0_25:
	add.s32 	%r45, %r44, %r88;
	setp.le.s32 	%p31, %r45, %r129;
	setp.ge.s32 	%p32, %r45, %r87;
	or.pred  	%p33, %p31, %p32;
	@%p33 bra 	$L__BB0_27;
	mul.wide.s32 	%rd29, %r133, 4;
	add.s64 	%rd30, %rd2, %rd29;
	ld.global.f32 	%f27, [%rd30];
	ld.global.f32 	%f28, [%rd4];
	div.rn.f32 	%f29, %f27, %f28;
	st.global.f32 	[%rd30], %f29;
$L__BB0_27:
	add.s32 	%r140, %r45, %r88;
	add.s32 	%r138, %r138, %r12;
	add.s32 	%r137, %r137, %r12;
	add.s32 	%r136, %r136, %r12;
	add.s32 	%r135, %r135, %r12;
	add.s32 	%r134, %r134, %r12;
	add.s32 	%r133, %r133, %r12;
	add.s32 	%r132, %r132, %r12;
	add.s32 	%r131, %r131, %r12;
	add.s32 	%r130, %r130, 8;
	setp.eq.s32 	%p34, %r130, 0;
	@%p34 bra 	$L__BB0_28;
	bra.uni 	$L__BB0_11;
$L__BB0_28:
	setp.eq.s32 	%p35, %r7, 0;
	@%p35 bra 	$L__BB0_51;
	add.s32 	%r102, %r7, -1;
	setp.lt.u32 	%p36, %r102, 3;
	@%p36 bra 	$L__BB0_39;
	setp.le.s32 	%p37, %r140, %r129;
	setp.ge.s32 	%p38, %r140, %r87;
	or.pred  	%p39, %p37, %p38;
	@%p39 bra 	$L__BB0_32;
	add.s32 	%r103, %r140, %r19;
	mul.wide.s32 	%rd31, %r103, 4;
	add.s64 	%rd32, %rd2, %rd31;
	ld.global.f32 	%f30, [%rd32];
	ld.global.f32 	%f31, [%rd4];
	div.rn.f32 	%f32, %f30, %f31;
	st.global.f32 	[%rd32], %f32;
$L__BB0_32:
	add.s32 	%r57, %r140, %r88;
	setp.le.s32 	%p40, %r57, %r129;
	setp.ge.s32 	%p41, %r57, %r87;
	or.pred  	%p42, %p40, %p41;
	@%p42 bra 	$L__BB0_34;
	add.s32 	%r104, %r57, %r19;
	mul.wide.s32 	%rd33, %r104, 4;
	add.s64 	%rd34, %rd2, %rd33;
	ld.global.f32 	%f33, [%rd34];
	ld.global.f32 	%f34, [%rd4];
	div.rn.f32 	%f35, %f33, %f34;
	st.global.f32 	[%rd34], %f35;
$L__BB0_34:
	add.s32 	%r58, %r57, %r88;
	setp.le.s32 	%p43, %r58, %r129;
	setp.ge.s32 	%p44, %r58, %r87;
	or.pred  	%p45, %p43, %p44;
	@%p45 bra 	$L__BB0_36;
	add.s32 	%r105, %r58, %r19;
	mul.wide.s32 	%rd35, %r105, 4;
	add.s64 	%rd36, %rd2, %rd35;
	ld.global.f32 	%f36, [%rd36];
	ld.global.f32 	%f37, [%rd4];
	div.rn.f32 	%f38, %f36, %f37;
	st.global.f32 	[%rd36], %f38;
$L__BB0_36:
	add.s32 	%r59, %r58, %r88;
	setp.le.s32 	%p46, %r59, %r129;
	setp.ge.s32 	%p47, %r59, %r87;
	or.pred  	%p48, %p46, %p47;
	@%p48 bra 	$L__BB0_38;
	add.s32 	%r106, %r59, %r19;
	mul.wide.s32 	%rd37, %r106, 4;
	add.s64 	%rd38, %rd2, %rd37;
	ld.global.f32 	%f39, [%rd38];
	ld.global.f32 	%f40, [%rd4];
	div.rn.f32 	%f41, %f39, %f40;
	st.global.f32 	[%rd38], %f41;
$L__BB0_38:
	add.s32 	%r140, %r59, %r88;
$L__BB0_39:
	and.b32  	%r107, %r128, 3;
	setp.eq.s32 	%p49, %r107, 0;
	@%p49 bra 	$L__BB0_51;
	setp.eq.s32 	%p50, %r107, 1;
	@%p50 bra 	$L__BB0_46;
	setp.le.s32 	%p51, %r140, %r129;
	setp.ge.s32 	%p52, %r140, %r87;
	or.pred  	%p53, %p51, %p52;
	@%p53 bra 	$L__BB0_43;
	add.s32 	%r108, %r140, %r19;
	mul.wide.s32 	%rd39, %r108, 4;
	add.s64 	%rd40, %rd2, %rd39;
	ld.global.f32 	%f42, [%rd40];
	ld.global.f32 	%f43, [%rd4];
	div.rn.f32 	%f44, %f42, %f43;
	st.global.f32 	[%rd40], %f44;
$L__BB0_43:
	add.s32 	%r62, %r140, %r88;
	setp.le.s32 	%p54, %r62, %r129;
	setp.ge.s32 	%p55, %r62, %r87;
	or.pred  	%p56, %p54, %p55;
	@%p56 bra 	$L__BB0_45;
	add.s32 	%r109, %r62, %r19;
	mul.wide.s32 	%rd41, %r109, 4;
	add.s64 	%rd42, %rd2, %rd41;
	ld.global.f32 	%f45, [%rd42];
	ld.global.f32 	%f46, [%rd4];
	div.rn.f32 	%f47, %f45, %f46;
	st.global.f32 	[%rd42], %f47;
$L__BB0_45:
	add.s32 	%r140, %r62, %r88;
$L__BB0_46:
	and.b32  	%r110, %r128, 1;
	setp.eq.b32 	%p57, %r110, 1;
	not.pred 	%p58, %p57;
	@%p58 bra 	$L__BB0_51;
	setp.le.s32 	%p59, %r140, %r129;
	setp.ge.s32 	%p60, %r140, %r87;
	or.pred  	%p61, %p59, %p60;
	@%p61 bra 	$L__BB0_51;
	add.s32 	%r111, %r140, %r19;
	mul.wide.s32 	%rd43, %r111, 4;
	add.s64 	%rd44, %rd2, %rd43;
	ld.global.f32 	%f48, [%rd44];
	ld.global.f32 	%f49, [%rd4];
	div.rn.f32 	%f50, %f48, %f49;
	st.global.f32 	[%rd44], %f50;
	bra.uni 	$L__BB0_51;
$L__BB0_49:
	setp.le.u32 	%p5, %r87, %r1;
	setp.le.u32 	%p6, %r1, %r129;
	or.pred  	%p7, %p5, %p6;
	@%p7 bra 	$L__BB0_51;
	add.s32 	%r100, %r19, %r1;
	mul.wide.u32 	%rd13, %r100, 4;
	add.s64 	%rd14, %rd2, %rd13;
	ld.global.f32 	%f3, [%rd14];
	ld.global.f32 	%f4, [%rd4];
	div.rn.f32 	%f5, %f3, %f4;
	st.global.f32 	[%rd14], %f5;
$L__BB0_51:
	setp.le.s32 	%p62, %r2, %r88;
	bar.sync 	0;
	@%p62 bra 	$L__BB0_70;
	setp.le.s32 	%p68, %r87, %r88;
	@%p68 bra 	$L__BB0_63;
	setp.lt.s32 	%p77, %r128, 1;
	@%p77 bra 	$L__BB0_72;
	mov.b32 	%r144, 0;
	mov.u32 	%r143, %r1;
$L__BB0_55:
	mul.lo.s32 	%r67, %r88, %r144;
	setp.le.s32 	%p78, %r143, %r129;
	setp.ge.s32 	%p79, %r143, %r87;
	or.pred  	%p80, %p78, %p79;
	@%p80 bra 	$L__BB0_62;
	add.s32 	%r122, %r143, %r19;
	mul.wide.s32 	%rd65, %r122, 4;
	add.s64 	%rd5, %rd2, %rd65;
	mul.lo.s32 	%r68, %r143, %r87;
	sub.s32 	%r123, %r8, %r67;
	and.b32  	%r69, %r123, 3;
	setp.eq.s32 	%p81, %r69, 0;
	mov.u32 	%r145, %r143;
	@%p81 bra 	$L__BB0_60;
	ld.global.f32 	%f90, [%rd5];
	mul.f32 	%f91, %f90, %f90;
	add.s32 	%r124, %r143, %r68;
	mul.wide.s32 	%rd66, %r124, 4;
	add.s64 	%rd6, %rd2, %rd66;
	ld.global.f32 	%f92, [%rd6];
	sub.f32 	%f93, %f92, %f91;
	st.global.f32 	[%rd6], %f93;
	add.s32 	%r145, %r143, 1;
	setp.eq.s32 	%p82, %r69, 1;
	@%p82 bra 	$L__BB0_60;
	ld.global.f32 	%f94, [%rd5];
	cvt.u64.u32 	%rd67, %r19;
	cvt.s64.s32 	%rd68, %r143;
	add.s64 	%rd69, %rd68, %rd67;
	shl.b64 	%rd70, %rd69, 2;
	add.s64 	%rd7, %rd2, %rd70;
	ld.global.f32 	%f95, [%rd7+4];
	mul.f32 	%f96, %f94, %f95;
	ld.global.f32 	%f97, [%rd6+4];
	sub.f32 	%f98, %f97, %f96;
	st.global.f32 	[%rd6+4], %f98;
	add.s32 	%r145, %r143, 2;
	setp.eq.s32 	%p83, %r69, 2;
	@%p83 bra 	$L__BB0_60;
	ld.global.f32 	%f99, [%rd5];
	ld.global.f32 	%f100, [%rd7+8];
	mul.f32 	%f101, %f99, %f100;
	ld.global.f32 	%f102, [%rd6+8];
	sub.f32 	%f103, %f102, %f101;
	st.global.f32 	[%rd6+8], %f103;
	add.s32 	%r145, %r143, 3;
$L__BB0_60:
	sub.s32 	%r125, %r9, %r67;
	setp.lt.u32 	%p84, %r125, 3;
	@%p84 bra 	$L__BB0_62;
$L__BB0_61:
	ld.global.f32 	%f104, [%rd5];
	add.s32 	%r126, %r145, %r19;
	mul.wide.s32 	%rd71, %r126, 4;
	add.s64 	%rd72, %rd2, %rd71;
	ld.global.f32 	%f105, [%rd72];
	mul.f32 	%f106, %f104, %f105;
	add.s32 	%r127, %r145, %r68;
	mul.wide.s32 	%rd73, %r127, 4;
	add.s64 	%rd74, %rd2, %rd73;
	ld.global.f32 	%f107, [%rd74];
	sub.f32 	%f108, %f107, %f106;
	st.global.f32 	[%rd74], %f108;
	ld.global.f32 	%f109, [%rd5];
	ld.global.f32 	%f110, [%rd72+4];
	mul.f32 	%f111, %f109, %f110;
	ld.global.f32 	%f112, [%rd74+4];
	sub.f32 	%f113, %f112, %f111;
	st.global.f32 	[%rd74+4], %f113;
	ld.global.f32 	%f114, [%rd5];
	ld.global.f32 	%f115, [%rd72+8];
	mul.f32 	%f116, %f114, %f115;
	ld.global.f32 	%f117, [%rd74+8];
	sub.f32 	%f118, %f117, %f116;
	st.global.f32 	[%rd74+8], %f118;
	ld.global.f32 	%f119, [%rd5];
	ld.global.f32 	%f120, [%rd72+12];
	mul.f32 	%f121, %f119, %f120;
	ld.global.f32 	%f122, [%rd74+12];
	sub.f32 	%f123, %f122, %f121;
	st.global.f32 	[%rd74+12], %f123;
	add.s32 	%r145, %r145, 4;
	setp.lt.s32 	%p85, %r145, %r87;
	@%p85 bra 	$L__BB0_61;
$L__BB0_62:
	add.s32 	%r143, %r143, %r88;
	add.s32 	%r144, %r144, 1;
	setp.eq.s32 	%p86, %r144, %r128;
	@%p86 bra 	$L__BB0_72;
	bra.uni 	$L__BB0_55;
$L__BB0_63:
	setp.le.u32 	%p69, %r87, %r1;
	setp.le.u32 	%p70, %r1, %r129;
	or.pred  	%p71, %p69, %p70;
	@%p71 bra 	$L__BB0_72;
	setp.eq.s32 	%p72, %r10, 0;
	add.s32 	%r118, %r19, %r1;
	mul.wide.u32 	%rd51, %r118, 4;
	add.s64 	%rd8, %rd2, %rd51;
	mov.u32 	%r147, %r1;
	@%p72 bra 	$L__BB0_68;
	add.s32 	%r147, %r1, 1;
	setp.eq.s32 	%p73, %r10, 1;
	ld.global.f32 	%f56, [%rd8];
	mul.f32 	%f57, %f56, %f56;
	ld.global.f32 	%f58, [%rd3];
	sub.f32 	%f59, %f58, %f57;
	st.global.f32 	[%rd3], %f59;
	@%p73 bra 	$L__BB0_68;
	add.s32 	%r147, %r1, 2;
	setp.eq.s32 	%p74, %r10, 2;
	ld.global.f32 	%f60, [%rd8];
	ld.global.f32 	%f61, [%rd8+4];
	mul.f32 	%f62, %f60, %f61;
	ld.global.f32 	%f63, [%rd3+4];
	sub.f32 	%f64, %f63, %f62;
	st.global.f32 	[%rd3+4], %f64;
	@%p74 bra 	$L__BB0_68;
	add.s32 	%r147, %r1, 3;
	ld.global.f32 	%f65, [%rd8];
	ld.global.f32 	%f66, [%rd8+8];
	mul.f32 	%f67, %f65, %f66;
	ld.global.f32 	%f68, [%rd3+8];
	sub.f32 	%f69, %f68, %f67;
	st.global.f32 	[%rd3+8], %f69;
$L__BB0_68:
	setp.lt.u32 	%p75, %r9, 3;
	@%p75 bra 	$L__BB0_72;
$L__BB0_69:
	ld.global.f32 	%f70, [%rd8];
	add.s32 	%r119, %r147, %r19;
	mul.wide.u32 	%rd52, %r119, 4;
	add.s64 	%rd53, %rd2, %rd52;
	ld.global.f32 	%f71, [%rd53];
	mul.f32 	%f72, %f70, %f71;
	add.s32 	%r120, %r147, %r6;
	mul.wide.u32 	%rd54, %r120, 4;
	add.s64 	%rd55, %rd2, %rd54;
	ld.global.f32 	%f73, [%rd55];
	sub.f32 	%f74, %f73, %f72;
	st.global.f32 	[%rd55], %f74;
	ld.global.f32 	%f75, [%rd8];
	cvt.u64.u32 	%rd56, %r19;
	cvt.u64.u32 	%rd57, %r147;
	add.s64 	%rd58, %rd57, %rd56;
	shl.b64 	%rd59, %rd58, 2;
	add.s64 	%rd60, %rd2, %rd59;
	ld.global.f32 	%f76, [%rd60+4];
	mul.f32 	%f77, %f75, %f76;
	cvt.u64.u32 	%rd61, %r6;
	add.s64 	%rd62, %rd57, %rd61;
	shl.b64 	%rd63, %rd62, 2;
	add.s64 	%rd64, %rd2, %rd63;
	ld.global.f32 	%f78, [%rd64+4];
	sub.f32 	%f79, %f78, %f77;
	st.global.f32 	[%rd64+4], %f79;
	ld.global.f32 	%f80, [%rd8];
	ld.global.f32 	%f81, [%rd60+8];
	mul.f32 	%f82, %f80, %f81;
	ld.global.f32 	%f83, [%rd64+8];
	sub.f32 	%f84, %f83, %f82;
	st.global.f32 	[%rd64+8], %f84;
	ld.global.f32 	%f85, [%rd8];
	ld.global.f32 	%f86, [%rd60+12];
	mul.f32 	%f87, %f85, %f86;
	ld.global.f32 	%f88, [%rd64+12];
	sub.f32 	%f89, %f88, %f87;
	st.global.f32 	[%rd64+12], %f89;
	add.s32 	%r147, %r147, 4;
	setp.eq.s32 	%p76, %r147, %r87;
	@%p76 bra 	$L__BB0_72;
	bra.uni 	$L__BB0_69;
$L__BB0_70:
	div.u32 	%r112, %r1, %r87;
	mul.lo.s32 	%r113, %r112, %r87;
	sub.s32 	%r114, %r1, %r113;
	setp.le.u32 	%p63, %r112, %r129;
	setp.ge.s32 	%p64, %r112, %r87;
	or.pred  	%p65, %p63, %p64;
	setp.lt.u32 	%p66, %r114, %r112;
	or.pred  	%p67, %p65, %p66;
	@%p67 bra 	$L__BB0_72;
	add.s32 	%r115, %r114, %r19;
	mul.wide.u32 	%rd45, %r115, 4;
	add.s64 	%rd46, %rd2, %rd45;
	ld.global.f32 	%f51, [%rd46];
	add.s32 	%r116, %r112, %r19;
	mul.wide.u32 	%rd47, %r116, 4;
	add.s64 	%rd48, %rd2, %rd47;
	ld.global.f32 	%f52, [%rd48];
	mul.f32 	%f53, %f51, %f52;
	mad.lo.s32 	%r117, %r112, %r87, %r114;
	mul.wide.u32 	%rd49, %r117, 4;
	add.s64 	%rd50, %rd2, %rd49;
	ld.global.f32 	%f54, [%rd50];
	sub.f32 	%f55, %f54, %f53;
	st.global.f32 	[%rd50], %f55;
$L__BB0_72:
	bar.sync 	0;
	add.s32 	%r129, %r129, 1;
	setp.ne.s32 	%p87, %r129, %r87;
	@%p87 bra 	$L__BB0_5;
$L__BB0_73:
	ret;

}


// ===== COMPILED SASS (sm_100) =====

	.target	sm_100

	.elftype	@"ET_EXEC"


//--------------------- .note.nv.tkinfo           --------------------------
	.section	.note.nv.tkinfo,"",@"SHT_NOTE"
	.sectionflags	@"SHF_NOTE_NV_TKINFO"
	.tkinfo
        /*0018*/ 	.word	0x00000002
        /*0030*/ 	.string	""
        /*0030*/ 	.string	"ptxas"
        /*0030*/ 	.string	"Cuda compilation tools, release 13.0, V13.0.88"
        /*0030*/ 	.string	"Build cuda_13.0.r13.0/compiler.36424714_0"
        /*0030*/ 	.string	"-arch sm_100 -m 64 "



//--------------------- .note.nv.cuinfo           --------------------------
	.section	.note.nv.cuinfo,"",@"SHT_NOTE"
	.sectionflags	@"SHF_NOTE_NV_CUINFO"
        /*0018*/ 	.short	0x0002
        /*001a*/ 	.short	0x0064
        /*001c*/ 	.short	0x0082
	.zero		2


//--------------------- .nv.info                  --------------------------
	.section	.nv.info,"",@"SHT_CUDA_INFO"
	.align	4


	//----- nvinfo : EIATTR_REGCOUNT
	.align		4
        /*0000*/ 	.byte	0x04, 0x2f
        /*0002*/ 	.short	(.L_1 - .L_0)
	.align		4
.L_0:
        /*0004*/ 	.word	index@(_Z20sposv_batched_kerneliiPf)
        /*0008*/ 	.word	0x00000030


	//----- nvinfo : EIATTR_FRAME_SIZE
	.align		4
.L_1:
        /*000c*/ 	.byte	0x04, 0x11
        /*000e*/ 	.short	(.L_3 - .L_2)
	.align		4
.L_2:
        /*0010*/ 	.word	index@($__internal_1_$__cuda_sm3x_div_rn_noftz_f32_slowpath)
        /*0014*/ 	.word	0x00000000


	//----- nvinfo : EIATTR_FRAME_SIZE
	.align		4
.L_3:
        /*0018*/ 	.byte	0x04, 0x11
        /*001a*/ 	.short	(.L_5 - .L_4)
	.align		4
.L_4:
        /*001c*/ 	.word	index@($__internal_0_$__cuda_sm20_sqrt_rn_f32_slowpath)
        /*0020*/ 	.word	0x00000000


	//----- nvinfo : EIATTR_FRAME_SIZE
	.align		4
.L_5:
        /*0024*/ 	.byte	0x04, 0x11
        /*0026*/ 	.short	(.L_7 - .L_6)
	.align		4
.L_6:
        /*0028*/ 	.word	index@(_Z20sposv_batched_kerneliiPf)
        /*002c*/ 	.word	0x00000000


	//----- nvinfo : EIATTR_MIN_STACK_SIZE
	.align		4
.L_7:
        /*0030*/ 	.byte	0x04, 0x12
        /*0032*/ 	.short	(.L_9 - .L_8)
	.align		4
.L_8:
        /*0034*/ 	.word	index@(_Z20sposv_batched_kerneliiPf)
        /*0038*/ 	.word	0x00000000
.L_9:


//--------------------- .nv.compat                --------------------------
	.section	.nv.compat,"",@"SHT_CUDA_COMPAT_INFO"
	.align	4
        /*0000*/ 	.byte	0x02, 0x09, 0x00, 0x00, 0x02, 0x02, 0x01, 0x00, 0x02, 0x05, 0x05, 0x00, 0x03, 0x07, 0x01, 0x01
        /*0010*/ 	.byte	0x02, 0x03, 0x00, 0x00, 0x02, 0x06, 0x01, 0x00, 0x04, 0x0b, 0x08, 0x00, 0x01, 0x00, 0x00, 0x00
        /*0020*/ 	.byte	0x00, 0x00, 0x00, 0x00


//--------------------- .nv.info._Z20sposv_batched_kerneliiPf --------------------------
	.section	.nv.info._Z20sposv_batched_kerneliiPf,"",@"SHT_CUDA_INFO"
	.sectionflags	@""
	.align	4


	//----- nvinfo : EIATTR_CUDA_API_VERSION
	.align		4
        /*0000*/ 	.byte	0x04, 0x37
        /*0002*/ 	.short	(.L_11 - .L_10)
.L_10:
        /*0004*/ 	.word	0x00000082


	//----- nvinfo : EIATTR_KPARAM_INFO
	.align		4
.L_11:
        /*0008*/ 	.byte	0x04, 0x17
        /*000a*/ 	.short	(.L_13 - .L_12)
.L_12:
        /*000c*/ 	.word	0x00000000
        /*0010*/ 	.short	0x0002
        /*0012*/ 	.short	0x0008
        /*0014*/ 	.byte	0x00, 0xf5, 0x21, 0x00


	//----- nvinfo : EIATTR_KPARAM_INFO
	.align		4
.L_13:
        /*0018*/ 	.byte	0x04, 0x17
        /*001a*/ 	.short	(.L_15 - .L_14)
.L_14:
        /*001c*/ 	.word	0x00000000
        /*0020*/ 	.short	0x0001
        /*0022*/ 	.short	0x0004
        /*0024*/ 	.byte	0x00, 0xf0, 0x11, 0x00


	//----- nvinfo : EIATTR_KPARAM_INFO
	.align		4
.L_15:
        /*0028*/ 	.byte	0x04, 0x17
        /*002a*/ 	.short	(.L_17 - .L_16)
.L_16:
        /*002c*/ 	.word	0x00000000
        /*0030*/ 	.short	0x0000
        /*0032*/ 	.short	0x0000
        /*0034*/ 	.byte	0x00, 0xf0, 0x11, 0x00


	//----- nvinfo : EIATTR_SPARSE_MMA_MASK
	.align		4
.L_17:
        /*0038*/ 	.byte	0x03, 0x50
        /*003a*/ 	.short	0x0000


	//----- nvinfo : EIATTR_MAXREG_COUNT
	.align		4
        /*003c*/ 	.byte	0x03, 0x1b
        /*003e*/ 	.short	0x00ff


	//----- nvinfo : EIATTR_NUM_BARRIERS
	.align		4
        /*0040*/ 	.byte	0x02, 0x4c
        /*0042*/ 	.byte	0x01
	.zero		1


	//----- nvinfo : EIATTR_MERCURY_ISA_VERSION
	.align		4
        /*0044*/ 	.byte	0x03, 0x5f
        /*0046*/ 	.short	0x0101


	//----- nvinfo : EIATTR_VRC_CTA_INIT_COUNT
	.align		4
        /*0048*/ 	.byte	0x02, 0x4a
	.zero		1
	.zero		1


	//----- nvinfo : EIATTR_EXIT_INSTR_OFFSETS
	.align		4
        /*004c*/ 	.byte	0x04, 0x1c
        /*004e*/ 	.short	(.L_19 - .L_18)


	//   ....[0]....
.L_18:
        /*0050*/ 	.word	0x00000310


	//   ....[1]....
        /*0054*/ 	.word	0x00002fc0


	//----- nvinfo : EIATTR_CRS_STACK_SIZE
	.align		4
.L_19:
        /*0058*/ 	.byte	0x04, 0x1e
        /*005a*/ 	.short	(.L_21 - .L_20)
.L_20:
        /*005c*/ 	.word	0x00000000


	//----- nvinfo : EIATTR_CBANK_PARAM_SIZE
	.align		4
.L_21:
        /*0060*/ 	.byte	0x03, 0x19
        /*0062*/ 	.short	0x0010


	//----- nvinfo : EIATTR_PARAM_CBANK
	.align		4
        /*0064*/ 	.byte	0x04, 0x0a
        /*0066*/ 	.short	(.L_23 - .L_22)
	.align		4
.L_22:
        /*0068*/ 	.word	index@(.nv.constant0._Z20sposv_batched_kerneliiPf)
        /*006c*/ 	.short	0x0380
        /*006e*/ 	.short	0x0010


	//----- nvinfo : EIATTR_SW_WAR
	.align		4
.L_23:
        /*0070*/ 	.byte	0x04, 0x36
        /*0072*/ 	.short	(.L_25 - .L_24)
.L_24:
        /*0074*/ 	.word	0x00000008
.L_25:


//--------------------- .nv.callgraph             --------------------------
	.section	.nv.callgraph,"",@"SHT_CUDA_CALLGRAPH"
	.align	4
	.sectionentsize	8
	.align		4
        /*0000*/ 	.word	0x00000000
	.align		4
        /*0004*/ 	.word	0xffffffff
	.align		4
        /*0008*/ 	.word	0x00000000
	.align		4
        /*000c*/ 	.word	0xfffffffe
	.align		4
        /*0010*/ 	.word	0x00000000
	.align		4
        /*0014*/ 	.word	0xfffffffd
	.align		4
        /*0018*/ 	.word	0x00000000
	.align		4
        /*001c*/ 	.word	0xfffffffc


//--------------------- .text._Z20sposv_batched_kerneliiPf --------------------------
	.section	.text._Z20sposv_batched_kerneliiPf,"ax",@progbits
	.align	128
        .global         _Z20sposv_batched_kerneliiPf
        .type           _Z20sposv_batched_kerneliiPf,@function
        .size           _Z20sposv_batched_kerneliiPf,(.L_x_106 - _Z20sposv_batched_kerneliiPf)
        .other          _Z20sposv_batched_kerneliiPf,@"STO_CUDA_ENTRY STV_DEFAULT"
_Z20sposv_batched_kerneliiPf:
.text._Z20sposv_batched_kerneliiPf:
[----:B------:R-:W-:Y:S08]  /*0000*/  LDC R1, c[0x0][0x37c] ;  /* 0x0000df00ff017b82 */ /* 0x000ff00000000800 */
[----:B------:R-:W0:Y:S01]  /*0010*/  LDC.64 R16, c[0x0][0x380] ;  /* 0x0000e000ff107b82 */ /* 0x000e220000000a00 */
[----:B------:R-:W1:Y:S01]  /*0020*/  LDCU.64 UR6, c[0x0][0x358] ;  /* 0x00006b00ff0677ac */ /* 0x000e620008000a00 */
[-C--:B0-----:R-:W-:Y:S01]  /*0030*/  IABS R7, R17.reuse ;  /* 0x0000001100077213 */ /* 0x081fe20000000000 */
[----:B------:R-:W-:Y:S01]  /*0040*/  IMAD R26, R16, R16, RZ ;  /* 0x00000010101a7224 */ /* 0x000fe200078e02ff */
[----:B------:R-:W-:-:S02]  /*0050*/  LOP3.LUT R24, RZ, R17, RZ, 0x33, !PT ;  /* 0x00000011ff187212 */ /* 0x000fc400078e33ff */
[----:B------:R-:W0:Y:S02]  /*0060*/  I2F.RP R0, R7 ;  /* 0x0000000700007306 */ /* 0x000e240000209400 */
[----:B------:R-:W-:-:S06]  /*0070*/  ISETP.GE.AND P2, PT, R26, RZ, PT ;  /* 0x000000ff1a00720c */ /* 0x000fcc0003f46270 */
[----:B0-----:R-:W0:Y:S02]  /*0080*/  MUFU.RCP R0, R0 ;  /* 0x0000000000007308 */ /* 0x001e240000001000 */
[----:B0-----:R-:W-:-:S06]  /*0090*/  IADD3 R2, PT, PT, R0, 0xffffffe, RZ ;  /* 0x0ffffffe00027810 */ /* 0x001fcc0007ffe0ff */
[----:B------:R0:W2:Y:S02]  /*00a0*/  F2I.FTZ.U32.TRUNC.NTZ R3, R2 ;  /* 0x0000000200037305 */ /* 0x0000a4000021f000 */
[----:B0-----:R-:W-:Y:S02]  /*00b0*/  HFMA2 R2, -RZ, RZ, 0, 0 ;  /* 0x00000000ff027431 */ /* 0x001fe400000001ff */
[----:B--2---:R-:W-:-:S04]  /*00c0*/  IMAD.MOV R4, RZ, RZ, -R3 ;  /* 0x000000ffff047224 */ /* 0x004fc800078e0a03 */
[----:B------:R-:W-:Y:S01]  /*00d0*/  IMAD R5, R4, R7, RZ ;  /* 0x0000000704057224 */ /* 0x000fe200078e02ff */
[----:B------:R-:W-:-:S03]  /*00e0*/  IABS R4, R26 ;  /* 0x0000001a00047213 */ /* 0x000fc60000000000 */
[----:B------:R-:W-:-:S06]  /*00f0*/  IMAD.HI.U32 R3, R3, R5, R2 ;  /* 0x0000000503037227 */ /* 0x000fcc00078e0002 */
[----:B------:R-:W-:-:S04]  /*0100*/  IMAD.HI.U32 R3, R3, R4, RZ ;  /* 0x0000000403037227 */ /* 0x000fc800078e00ff */
[----:B------:R-:W-:-:S04]  /*0110*/  IMAD.MOV R6, RZ, RZ, -R3 ;  /* 0x000000ffff067224 */ /* 0x000fc800078e0a03 */
[----:B------:R-:W-:-:S05]  /*0120*/  IMAD R0, R7, R6, R4 ;  /* 0x0000000607007224 */ /* 0x000fca00078e0204 */
[----:B------:R-:W-:-:S13]  /*0130*/  ISETP.GT.U32.AND P0, PT, R7, R0, PT ;  /* 0x000000000700720c */ /* 0x000fda0003f04070 */
[----:B------:R-:W-:-:S04]  /*0140*/  @!P0 IADD3 R0, PT, PT, R0, -R7, RZ ;  /* 0x8000000700008210 */ /* 0x000fc80007ffe0ff */
[----:B------:R-:W-:Y:S01]  /*0150*/  ISETP.GT.U32.AND P1, PT, R7, R0, PT ;  /* 0x000000000700720c */ /* 0x000fe20003f24070 */
[----:B------:R-:W-:-:S05]  /*0160*/  IMAD.IADD R5, R0, 0x1, -R7 ;  /* 0x0000000100057824 */ /* 0x000fca00078e0a07 */
[----:B------:R-:W-:Y:S02]  /*0170*/  SEL R5, R5, R0, !P1 ;  /* 0x0000000005057207 */ /* 0x000fe40004800000 */
[----:B------:R-:W-:Y:S02]  /*0180*/  ISETP.NE.AND P1, PT, R17, RZ, PT ;  /* 0x000000ff1100720c */ /* 0x000fe40003f25270 */
[----:B------:R-:W-:-:S04]  /*0190*/  @!P2 IADD3 R5, PT, PT, -R5, RZ, RZ ;  /* 0x000000ff0505a210 */ /* 0x000fc80007ffe1ff */
[----:B------:R-:W-:-:S04]  /*01a0*/  SEL R5, R24, R5, !P1 ;  /* 0x0000000518057207 */ /* 0x000fc80004800000 */
[----:B------:R-:W-:-:S13]  /*01b0*/  ISETP.NE.AND P2, PT, R5, RZ, PT ;  /* 0x000000ff0500720c */ /* 0x000fda0003f45270 */
[----:B-1----:R-:W-:Y:S05]  /*01c0*/  @P2 BRA `(.L_x_0) ;  /* 0x00000000002c2947 */ /* 0x002fea0003800000 */
[----:B------:R-:W-:Y:S01]  /*01d0*/  IMAD R4, R7, R6, R4 ;  /* 0x0000000607047224 */ /* 0x000fe200078e0204 */
[----:B------:R-:W-:-:S03]  /*01e0*/  LOP3.LUT R0, R26, R17, RZ, 0x3c, !PT ;  /* 0x000000111a007212 */ /* 0x000fc600078e3cff */
[----:B------:R-:W-:Y:S01]  /*01f0*/  @!P0 IMAD.IADD R4, R4, 0x1, -R7 ;  /* 0x0000000104048824 */ /* 0x000fe200078e0a07 */
[----:B------:R-:W-:Y:S02]  /*0200*/  ISETP.GE.AND P3, PT, R0, RZ, PT ;  /* 0x000000ff0000720c */ /* 0x000fe40003f66270 */
[----:B------:R-:W-:Y:S02]  /*0210*/  IADD3 R0, PT, PT, R3, 0x1, RZ ;  /* 0x0000000103007810 */ /* 0x000fe40007ffe0ff */
[----:B------:R-:W-:Y:S02]  /*0220*/  ISETP.GE.U32.AND P2, PT, R4, R7, PT ;  /* 0x000000070400720c */ /* 0x000fe40003f46070 */
[----:B------:R-:W-:-:S11]  /*0230*/  SEL R3, R0, R3, !P0 ;  /* 0x0000000300037207 */ /* 0x000fd60004000000 */
[----:B------:R-:W-:-:S05]  /*0240*/  @P2 VIADD R3, R3, 0x1 ;  /* 0x0000000103032836 */ /* 0x000fca0000000000 */
[----:B------:R-:W-:-:S04]  /*0250*/  @!P3 IADD3 R3, PT, PT, -R3, RZ, RZ ;  /* 0x000000ff0303b210 */ /* 0x000fc80007ffe1ff */
[----:B------:R-:W-:Y:S01]  /*0260*/  SEL R24, R24, R3, !P1 ;  /* 0x0000000318187207 */ /* 0x000fe20004800000 */
[----:B------:R-:W-:Y:S06]  /*0270*/  BRA `(.L_x_1) ;  /* 0x0000000000207947 */ /* 0x000fec0003800000 */
.L_x_0:
[----:B------:R-:W-:Y:S01]  /*0280*/  ISETP.GE.U32.AND P2, PT, R0, R7, PT ;  /* 0x000000070000720c */ /* 0x000fe20003f46070 */
[----:B------:R-:W-:Y:S01]  /*0290*/  @!P0 VIADD R3, R3, 0x1 ;  /* 0x0000000103038836 */ /* 0x000fe20000000000 */
[----:B------:R-:W-:-:S04]  /*02a0*/  LOP3.LUT R0, R26, R17, RZ, 0x3c, !PT ;  /* 0x000000111a007212 */ /* 0x000fc800078e3cff */
[----:B------:R-:W-:-:S07]  /*02b0*/  ISETP.GE.AND P3, PT, R0, RZ, PT ;  /* 0x000000ff0000720c */ /* 0x000fce0003f66270 */
[----:B------:R-:W-:-:S06]  /*02c0*/  @P2 IADD3 R3, PT, PT, R3, 0x1, RZ ;  /* 0x0000000103032810 */ /* 0x000fcc0007ffe0ff */
[----:B------:R-:W-:-:S05]  /*02d0*/  @!P3 IMAD.MOV R3, RZ, RZ, -R3 ;  /* 0x000000ffff03b224 */ /* 0x000fca00078e0a03 */
[----:B------:R-:W-:-:S04]  /*02e0*/  SEL R24, R24, R3, !P1 ;  /* 0x0000000318187207 */ /* 0x000fc80004800000 */
[----:B------:R-:W-:-:S07]  /*02f0*/  IADD3 R24, PT, PT, R24, 0x1, RZ ;  /* 0x0000000118187810 */ /* 0x000fce0007ffe0ff */
.L_x_1:
[----:B------:R-:W-:-:S13]  /*0300*/  ISETP.GE.AND P0, PT, R16, 0x1, PT ;  /* 0x000000011000780c */ /* 0x000fda0003f06270 */
[----:B------:R-:W-:Y:S05]  /*0310*/  @!P0 EXIT ;  /* 0x000000000000894d */ /* 0x000fea0003800000 */
[----:B------:R-:W0:Y:S01]  /*0320*/  S2R R22, SR_TID.X ;  /* 0x0000000000167919 */ /* 0x000e220000002100 */
[----:B------:R-:W1:Y:S01]  /*0330*/  S2UR UR4, SR_CTAID.X ;  /* 0x00000000000479c3 */ /* 0x000e620000002500 */
[----:B------:R-:W-:Y:S02]  /*0340*/  LOP3.LUT R14, R24, 0x7, RZ, 0xc0, !PT ;  /* 0x00000007180e7812 */ /* 0x000fe400078ec0ff */
[----:B------:R-:W-:-:S05]  /*0350*/  MOV R25, RZ ;  /* 0x000000ff00197202 */ /* 0x000fca0000000f00 */
[----:B------:R-:W2:Y:S01]  /*0360*/  LDC.64 R2, c[0x0][0x388] ;  /* 0x0000e200ff027b82 */ /* 0x000ea20000000a00 */
[----:B-1----:R-:W-:-:S04]  /*0370*/  IMAD R5, R16, UR4, RZ ;  /* 0x0000000410057c24 */ /* 0x002fc8000f8e02ff */
[----:B------:R-:W-:Y:S01]  /*0380*/  IMAD R5, R5, R16, RZ ;  /* 0x0000001005057224 */ /* 0x000fe200078e02ff */
[----:B0-----:R-:W-:Y:S01]  /*0390*/  LOP3.LUT R7, RZ, R22, RZ, 0x33, !PT ;  /* 0x00000016ff077212 */ /* 0x001fe200078e33ff */
[----:B------:R-:W-:Y:S01]  /*03a0*/  IMAD R20, R22, R16, RZ ;  /* 0x0000001016147224 */ /* 0x000fe200078e02ff */
[----:B------:R-:W-:Y:S01]  /*03b0*/  LEA R33, R17, R22, 0x2 ;  /* 0x0000001611217211 */ /* 0x000fe200078e10ff */
[----:B--2---:R-:W-:-:S04]  /*03c0*/  IMAD.WIDE R2, R5, 0x4, R2 ;  /* 0x0000000405027825 */ /* 0x004fc800078e0202 */
[----:B------:R-:W-:Y:S01]  /*03d0*/  IMAD.IADD R18, R7, 0x1, R16 ;  /* 0x0000000107127824 */ /* 0x000fe200078e0210 */
[----:B------:R-:W-:Y:S01]  /*03e0*/  IADD3 R16, PT, PT, -R22, R16, RZ ;  /* 0x0000001016107210 */ /* 0x000fe20007ffe1ff */
[--C-:B------:R-:W-:Y:S02]  /*03f0*/  IMAD.IADD R5, R20, 0x1, R22.reuse ;  /* 0x0000000114057824 */ /* 0x100fe400078e0216 */
[C-C-:B------:R-:W-:Y:S01]  /*0400*/  IMAD R37, R17.reuse, 0x2, R22.reuse ;  /* 0x0000000211257824 */ /* 0x140fe200078e0216 */
[----:B------:R-:W-:Y:S01]  /*0410*/  LOP3.LUT R12, R16, 0x3, RZ, 0xc0, !PT ;  /* 0x00000003100c7812 */ /* 0x000fe200078ec0ff */
[C-C-:B------:R-:W-:Y:S02]  /*0420*/  IMAD R35, R17.reuse, 0x3, R22.reuse ;  /* 0x0000000311237824 */ /* 0x140fe400078e0216 */
[C-C-:B------:R-:W-:Y:S02]  /*0430*/  IMAD R31, R17.reuse, 0x5, R22.reuse ;  /* 0x00000005111f7824 */ /* 0x140fe400078e0216 */
[----:B------:R-:W-:-:S02]  /*0440*/  IMAD R29, R17, 0x6, R22 ;  /* 0x00000006111d7824 */ /* 0x000fc400078e0216 */
[----:B------:R-:W-:Y:S02]  /*0450*/  IMAD R27, R17, 0x7, R22 ;  /* 0x00000007111b7824 */ /* 0x000fe400078e0216 */
[----:B------:R-:W-:-:S07]  /*0460*/  IMAD.WIDE.U32 R4, R5, 0x4, R2 ;  /* 0x0000000405047825 */ /* 0x000fce00078e0002 */
.L_x_91:
[----:B0-----:R-:W0:Y:S01]  /*0470*/  LDC R10, c[0x0][0x380] ;  /* 0x0000e000ff0a7b82 */ /* 0x001e220000000800 */
[----:B------:R-:W-:Y:S01]  /*0480*/  ISETP.NE.AND P0, PT, R22, RZ, PT ;  /* 0x000000ff1600720c */ /* 0x000fe20003f05270 */
[----:B------:R-:W-:Y:S01]  /*0490*/  BSSY.RECONVERGENT B0, `(.L_x_2) ;  /* 0x0000015000007945 */ /* 0x000fe20003800200 */
[----:B0-----:R-:W-:-:S04]  /*04a0*/  IMAD R10, R25, R10, RZ ;  /* 0x0000000a190a7224 */ /* 0x001fc800078e02ff */
[----:B------:R-:W-:-:S04]  /*04b0*/  IMAD.IADD R7, R10, 0x1, R25 ;  /* 0x000000010a077824 */ /* 0x000fc800078e0219 */
[----:B------:R-:W-:-:S03]  /*04c0*/  IMAD.WIDE.U32 R6, R7, 0x4, R2 ;  /* 0x0000000407067825 */ /* 0x000fc600078e0002 */
[----:B-1234-:R-:W-:Y:S05]  /*04d0*/  @P0 BRA `(.L_x_3) ;  /* 0x0000000000400947 */ /* 0x01efea0003800000 */
[----:B------:R-:W2:Y:S02]  /*04e0*/  LDG.E R28, desc[UR6][R6.64] ;  /* 0x00000006061c7981 */ /* 0x000ea4000c1e1900 */
[----:B--2---:R-:W-:Y:S01]  /*04f0*/  IADD3 R0, PT, PT, R28, -0xd000000, RZ ;  /* 0xf30000001c007810 */ /* 0x004fe20007ffe0ff */
[----:B------:R0:W1:Y:S03]  /*0500*/  MUFU.RSQ R11, R28 ;  /* 0x0000001c000b7308 */ /* 0x0000660000001400 */
[----:B------:R-:W-:-:S13]  /*0510*/  ISETP.GT.U32.AND P0, PT, R0, 0x727fffff, PT ;  /* 0x727fffff0000780c */ /* 0x000fda0003f04070 */
[----:B0-----:R-:W-:Y:S05]  /*0520*/  @!P0 BRA `(.L_x_4) ;  /* 0x0000000000188947 */ /* 0x001fea0003800000 */
[----:B------:R-:W-:Y:S01]  /*0530*/  BSSY.RECONVERGENT B1, `(.L_x_5) ;  /* 0x0000003000017945 */ /* 0x000fe20003800200 */
[----:B------:R-:W-:-:S07]  /*0540*/  MOV R15, 0x560 ;  /* 0x00000560000f7802 */ /* 0x000fce0000000f00 */
[----:B-1----:R-:W-:Y:S05]  /*0550*/  CALL.REL.NOINC `($__internal_0_$__cuda_sm20_sqrt_rn_f32_slowpath) ;  /* 0x00000028009c7944 */ /* 0x002fea0003c00000 */
[----:B------:R-:W-:Y:S05]  /*0560*/  BSYNC.RECONVERGENT B1 ;  /* 0x0000000000017941 */ /* 0x000fea0003800200 */
.L_x_5:
[----:B------:R-:W-:Y:S01]  /*0570*/  IMAD.MOV.U32 R9, RZ, RZ, R0 ;  /* 0x000000ffff097224 */ /* 0x000fe200078e0000 */
[----:B------:R-:W-:Y:S06]  /*0580*/  BRA `(.L_x_6) ;  /* 0x0000000000107947 */ /* 0x000fec0003800000 */
.L_x_4:
[----:B-1----:R-:W-:Y:S01]  /*0590*/  FMUL.FTZ R9, R28, R11 ;  /* 0x0000000b1c097220 */ /* 0x002fe20000410000 */
[----:B------:R-:W-:-:S03]  /*05a0*/  FMUL.FTZ R8, R11, 0.5 ;  /* 0x3f0000000b087820 */ /* 0x000fc60000410000 */
[----:B------:R-:W-:-:S04]  /*05b0*/  FFMA R0, -R9, R9, R28 ;  /* 0x0000000909007223 */ /* 0x000fc8000000011c */
[----:B------:R-:W-:-:S07]  /*05c0*/  FFMA R9, R0, R8, R9 ;  /* 0x0000000800097223 */ /* 0x000fce0000000009 */
.L_x_6:
[----:B------:R0:W-:Y:S02]  /*05d0*/  STG.E desc[UR6][R6.64], R9 ;  /* 0x0000000906007986 */ /* 0x0001e4000c101906 */
.L_x_3:
[----:B------:R-:W-:Y:S05]  /*05e0*/  BSYNC.RECONVERGENT B0 ;  /* 0x0000000000007941 */ /* 0x000fea0003800200 */
.L_x_2:
[----:B------:R-:W1:Y:S02]  /*05f0*/  LDCU.64 UR4, c[0x0][0x380] ;  /* 0x00007000ff0477ac */ /* 0x000e640008000a00 */
[----:B-1----:R-:W-:Y:S01]  /*0600*/  UISETP.GT.AND UP0, UPT, UR4, UR5, UPT ;  /* 0x000000050400728c */ /* 0x002fe2000bf04270 */
[----:B------:R-:W-:Y:S08]  /*0610*/  BAR.SYNC.DEFER_BLOCKING 0x0 ;  /* 0x0000000000007b1d */ /* 0x000ff00000010000 */
[----:B------:R-:W-:Y:S05]  /*0620*/  BRA.U !UP0, `(.L_x_7) ;  /* 0x0000001908487547 */ /* 0x000fea000b800000 */
[----:B------:R-:W-:-:S13]  /*0630*/  ISETP.GE.AND P0, PT, R24, 0x1, PT ;  /* 0x000000011800780c */ /* 0x000fda0003f06270 */
[----:B------:R-:W-:Y:S05]  /*0640*/  @!P0 BRA `(.L_x_8) ;  /* 0x00000018009c8947 */ /* 0x000fea0003800000 */
[----:B------:R-:W-:Y:S02]  /*0650*/  ISETP.GE.U32.AND P0, PT, R24, 0x8, PT ;  /* 0x000000081800780c */ /* 0x000fe40003f06070 */
[----:B------:R-:W-:-:S11]  /*0660*/  MOV R38, R22 ;  /* 0x0000001600267202 */ /* 0x000fd60000000f00 */
[----:B------:R-:W-:Y:S05]  /*0670*/  @!P0 BRA `(.L_x_9) ;  /* 0x0000000c00448947 */ /* 0x000fea0003800000 */
[----:B------:R-:W-:Y:S01]  /*0680*/  IMAD.IADD R23, R10, 0x1, R22 ;  /* 0x000000010a177824 */ /* 0x000fe200078e0216 */
[----:B------:R-:W-:Y:S01]  /*0690*/  LOP3.LUT R8, R24, 0x7ffffff8, RZ, 0xc0, !PT ;  /* 0x7ffffff818087812 */ /* 0x000fe200078ec0ff */
[--C-:B------:R-:W-:Y:S01]  /*06a0*/  IMAD.IADD R19, R37, 0x1, R10.reuse ;  /* 0x0000000125137824 */ /* 0x100fe200078e020a */
[-C--:B------:R-:W-:Y:S01]  /*06b0*/  IADD3 R17, PT, PT, R35, R10.reuse, RZ ;  /* 0x0000000a23117210 */ /* 0x080fe20007ffe0ff */
[--C-:B------:R-:W-:Y:S01]  /*06c0*/  IMAD.IADD R15, R33, 0x1, R10.reuse ;  /* 0x00000001210f7824 */ /* 0x100fe200078e020a */
[----:B------:R-:W-:Y:S01]  /*06d0*/  IADD3 R21, PT, PT, R23, UR5, RZ ;  /* 0x0000000517157c10 */ /* 0x000fe2000fffe0ff */
[----:B------:R-:W-:Y:S01]  /*06e0*/  IMAD.IADD R11, R29, 0x1, R10 ;  /* 0x000000011d0b7824 */ /* 0x000fe200078e020a */
[-C--:B------:R-:W-:Y:S01]  /*06f0*/  IADD3 R13, PT, PT, R31, R10.reuse, RZ ;  /* 0x0000000a1f0d7210 */ /* 0x080fe20007ffe0ff */
[----:B------:R-:W-:Y:S01]  /*0700*/  IMAD.MOV.U32 R38, RZ, RZ, R22 ;  /* 0x000000ffff267224 */ /* 0x000fe200078e0016 */
[----:B0-----:R-:W-:Y:S01]  /*0710*/  IADD3 R9, PT, PT, R27, R10, RZ ;  /* 0x0000000a1b097210 */ /* 0x001fe20007ffe0ff */
[----:B------:R-:W0:Y:S01]  /*0720*/  LDCU UR4, c[0x0][0x380] ;  /* 0x00007000ff0477ac */ /* 0x000e220008000800 */
[----:B------:R-:W-:Y:S01]  /*0730*/  IADD3 R8, PT, PT, -R8, RZ, RZ ;  /* 0x000000ff08087210 */ /* 0x000fe20007ffe1ff */
[----:B------:R-:W1:Y:S06]  /*0740*/  LDCU.64 UR8, c[0x0][0x380] ;  /* 0x00007000ff0877ac */ /* 0x000e6c0008000a00 */
.L_x_42:
[C---:B0-----:R-:W-:Y:S01]  /*0750*/  ISETP.GE.AND P0, PT, R38.reuse, UR4, PT ;  /* 0x0000000426007c0c */ /* 0x041fe2000bf06270 */
[----:B------:R-:W-:Y:S03]  /*0760*/  BSSY.RECONVERGENT B2, `(.L_x_10) ;  /* 0x0000014000027945 */ /* 0x000fe60003800200 */
[----:B------:R-:W-:-:S13]  /*0770*/  ISETP.LE.OR P0, PT, R38, R25, P0 ;  /* 0x000000192600720c */ /* 0x000fda0000703670 */
[----:B------:R-:W-:Y:S05]  /*0780*/  @P0 BRA `(.L_x_11) ;  /* 0x0000000000440947 */ /* 0x000fea0003800000 */
[----:B------:R-:W2:Y:S01]  /*0790*/  LDG.E R41, desc[UR6][R6.64] ;  /* 0x0000000606297981 */ /* 0x000ea2000c1e1900 */
[----:B------:R-:W-:-:S05]  /*07a0*/  IMAD.WIDE R44, R23, 0x4, R2 ;  /* 0x00000004172c7825 */ /* 0x000fca00078e0202 */
[----:B------:R-:W3:Y:S01]  /*07b0*/  LDG.E R34, desc[UR6][R44.64] ;  /* 0x000000062c227981 */ /* 0x000ee2000c1e1900 */
[----:B------:R-:W-:Y:S01]  /*07c0*/  BSSY.RECONVERGENT B3, `(.L_x_12) ;  /* 0x000000c000037945 */ /* 0x000fe20003800200 */
[----:B--2---:R-:W0:Y:S08]  /*07d0*/  MUFU.RCP R0, R41 ;  /* 0x0000002900007308 */ /* 0x004e300000001000 */
[----:B---3--:R-:W2:Y:S01]  /*07e0*/  FCHK P0, R34, R41 ;  /* 0x0000002922007302 */ /* 0x008ea20000000000 */
[----:B0-----:R-:W-:-:S04]  /*07f0*/  FFMA R39, -R41, R0, 1 ;  /* 0x3f80000029277423 */ /* 0x001fc80000000100 */
[----:B------:R-:W-:-:S04]  /*0800*/  FFMA R39, R0, R39, R0 ;  /* 0x0000002700277223 */ /* 0x000fc80000000000 */
[----:B------:R-:W-:-:S04]  /*0810*/  FFMA R0, R34, R39, RZ ;  /* 0x0000002722007223 */ /* 0x000fc800000000ff */
[----:B------:R-:W-:-:S04]  /*0820*/  FFMA R28, -R41, R0, R34 ;  /* 0x00000000291c7223 */ /* 0x000fc80000000122 */
[----:B------:R-:W-:Y:S01]  /*0830*/  FFMA R0, R39, R28, R0 ;  /* 0x0000001c27007223 */ /* 0x000fe20000000000 */
[----:B--2---:R-:W-:Y:S06]  /*0840*/  @!P0 BRA `(.L_x_13) ;  /* 0x00000000000c8947 */ /* 0x004fec0003800000 */
[----:B------:R-:W-:Y:S01]  /*0850*/  IMAD.MOV.U32 R0, RZ, RZ, R41 ;  /* 0x000000ffff007224 */ /* 0x000fe200078e0029 */
[----:B------:R-:W-:-:S07]  /*0860*/  MOV R28, 0x880 ;  /* 0x00000880001c7802 */ /* 0x000fce0000000f00 */
[----:B-1----:R-:W-:Y:S05]  /*0870*/  CALL.REL.NOINC `($__internal_1_$__cuda_sm3x_div_rn_noftz_f32_slowpath) ;  /* 0x0000002800347944 */ /* 0x002fea0003c00000 */
.L_x_13:
[----:B-1----:R-:W-:Y:S05]  /*0880*/  BSYNC.RECONVERGENT B3 ;  /* 0x0000000000037941 */ /* 0x002fea0003800200 */
.L_x_12:
[----:B------:R0:W-:Y:S02]  /*0890*/  STG.E desc[UR6][R44.64], R0 ;  /* 0x000000002c007986 */ /* 0x0001e4000c101906 */
.L_x_11:
[----:B-1----:R-:W-:Y:S05]  /*08a0*/  BSYNC.RECONVERGENT B2 ;  /* 0x0000000000027941 */ /* 0x002fea0003800200 */
.L_x_10:
[----:B------:R-:W-:Y:S01]  /*08b0*/  IADD3 R38, PT, PT, R38, UR9, RZ ;  /* 0x0000000926267c10 */ /* 0x000fe2000fffe0ff */
[----:B------:R-:W-:Y:S03]  /*08c0*/  BSSY.RECONVERGENT B2, `(.L_x_14) ;  /* 0x0000015000027945 */ /* 0x000fe60003800200 */
[----:B------:R-:W-:-:S04]  /*08d0*/  ISETP.GE.AND P0, PT, R38, UR8, PT ;  /* 0x0000000826007c0c */ /* 0x000fc8000bf06270 */
[----:B------:R-:W-:-:S13]  /*08e0*/  ISETP.LE.OR P0, PT, R38, R25, P0 ;  /* 0x000000192600720c */ /* 0x000fda0000703670 */
[----:B------:R-:W-:Y:S05]  /*08f0*/  @P0 BRA `(.L_x_15) ;  /* 0x0000000000440947 */ /* 0x000fea0003800000 */
[----:B------:R-:W2:Y:S01]  /*0900*/  LDG.E R41, desc[UR6][R6.64] ;  /* 0x0000000606297981 */ /* 0x000ea2000c1e1900 */
[----:B0-----:R-:W-:-:S05]  /*0910*/  IMAD.WIDE R44, R21, 0x4, R2 ;  /* 0x00000004152c7825 */ /* 0x001fca00078e0202 */
[----:B------:R-:W3:Y:S01]  /*0920*/  LDG.E R34, desc[UR6][R44.64] ;  /* 0x000000062c227981 */ /* 0x000ee2000c1e1900 */
[----:B------:R-:W-:Y:S01]  /*0930*/  BSSY.RECONVERGENT B3, `(.L_x_16) ;  /* 0x000000c000037945 */ /* 0x000fe20003800200 */
[----:B--2---:R-:W0:Y:S08]  /*0940*/  MUFU.RCP R0, R41 ;  /* 0x0000002900007308 */ /* 0x004e300000001000 */
[----:B---3--:R-:W1:Y:S01]  /*0950*/  FCHK P0, R34, R41 ;  /* 0x0000002922007302 */ /* 0x008e620000000000 */
[----:B0-----:R-:W-:-:S04]  /*0960*/  FFMA R39, -R41, R0, 1 ;  /* 0x3f80000029277423 */ /* 0x001fc80000000100 */
[----:B------:R-:W-:-:S04]  /*0970*/  FFMA R39, R0, R39, R0 ;  /* 0x0000002700277223 */ /* 0x000fc80000000000 */
[----:B------:R-:W-:-:S04]  /*0980*/  FFMA R0, R34, R39, RZ ;  /* 0x0000002722007223 */ /* 0x000fc800000000ff */
[----:B------:R-:W-:-:S04]  /*0990*/  FFMA R28, -R41, R0, R34 ;  /* 0x00000000291c7223 */ /* 0x000fc80000000122 */
[----:B------:R-:W-:Y:S01]  /*09a0*/  FFMA R0, R39, R28, R0 ;  /* 0x0000001c27007223 */ /* 0x000fe20000000000 */
[----:B-1----:R-:W-:Y:S06]  /*09b0*/  @!P0 BRA `(.L_x_17) ;  /* 0x00000000000c8947 */ /* 0x002fec0003800000 */
[----:B------:R-:W-:Y:S01]  /*09c0*/  IMAD.MOV.U32 R0, RZ, RZ, R41 ;  /* 0x000000ffff007224 */ /* 0x000fe200078e0029 */
[----:B------:R-:W-:-:S07]  /*09d0*/  MOV R28, 0x9f0 ;  /* 0x000009f0001c7802 */ /* 0x000fce0000000f00 */
[----:B------:R-:W-:Y:S05]  /*09e0*/  CALL.REL.NOINC `($__internal_1_$__cuda_sm3x_div_rn_noftz_f32_slowpath) ;  /* 0x0000002400d87944 */ /* 0x000fea0003c00000 */
.L_x_17:
[----:B------:R-:W-:Y:S05]  /*09f0*/  BSYNC.RECONVERGENT B3 ;  /* 0x0000000000037941 */ /* 0x000fea0003800200 */
.L_x_16:
[----:B------:R1:W-:Y:S02]  /*0a00*/  STG.E desc[UR6][R44.64], R0 ;  /* 0x000000002c007986 */ /* 0x0003e4000c101906 */
.L_x_15:
[----:B------:R-:W-:Y:S05]  /*0a10*/  BSYNC.RECONVERGENT B2 ;  /* 0x0000000000027941 */ /* 0x000fea0003800200 */
.L_x_14:
[----:B------:R-:W-:Y:S01]  /*0a20*/  IADD3 R38, PT, PT, R38, UR9, RZ ;  /* 0x0000000926267c10 */ /* 0x000fe2000fffe0ff */
[----:B------:R-:W-:Y:S03]  /*0a30*/  BSSY.RECONVERGENT B2, `(.L_x_18) ;  /* 0x0000015000027945 */ /* 0x000fe60003800200 */
[----:B------:R-:W-:-:S04]  /*0a40*/  ISETP.GE.AND P0, PT, R38, UR8, PT ;  /* 0x0000000826007c0c */ /* 0x000fc8000bf06270 */
[----:B------:R-:W-:-:S13]  /*0a50*/  ISETP.LE.OR P0, PT, R38, R25, P0 ;  /* 0x000000192600720c */ /* 0x000fda0000703670 */
[----:B------:R-:W-:Y:S05]  /*0a60*/  @P0 BRA `(.L_x_19) ;  /* 0x0000000000440947 */ /* 0x000fea0003800000 */
[----:B------:R-:W2:Y:S01]  /*0a70*/  LDG.E R41, desc[UR6][R6.64] ;  /* 0x0000000606297981 */ /* 0x000ea2000c1e1900 */
[----:B01----:R-:W-:-:S05]  /*0a80*/  IMAD.WIDE R44, R19, 0x4, R2 ;  /* 0x00000004132c7825 */ /* 0x003fca00078e0202 */
        /* <DEDUP_REMOVED lines=13> */
.L_x_21:
[----:B------:R-:W-:Y:S05]  /*0b60*/  BSYNC.RECONVERGENT B3 ;  /* 0x0000000000037941 */ /* 0x000fea0003800200 */
.L_x_20:
[----:B------:R2:W-:Y:S02]  /*0b70*/  STG.E desc[UR6][R44.64], R0 ;  /* 0x000000002c007986 */ /* 0x0005e4000c101906 */
.L_x_19:
[----:B------:R-:W-:Y:S05]  /*0b80*/  BSYNC.RECONVERGENT B2 ;  /* 0x0000000000027941 */ /* 0x000fea0003800200 */
.L_x_18:
[----:B------:R-:W-:Y:S01]  /*0b90*/  IADD3 R38, PT, PT, R38, UR9, RZ ;  /* 0x0000000926267c10 */ /* 0x000fe2000fffe0ff */
[----:B------:R-:W-:Y:S03]  /*0ba0*/  BSSY.RECONVERGENT B2, `(.L_x_22) ;  /* 0x0000015000027945 */ /* 0x000fe60003800200 */
[----:B------:R-:W-:-:S04]  /*0bb0*/  ISETP.GE.AND P0, PT, R38, UR8, PT ;  /* 0x0000000826007c0c */ /* 0x000fc8000bf06270 */
[----:B------:R-:W-:-:S13]  /*0bc0*/  ISETP.LE.OR P0, PT, R38, R25, P0 ;  /* 0x000000192600720c */ /* 0x000fda0000703670 */
[----:B------:R-:W-:Y:S05]  /*0bd0*/  @P0 BRA `(.L_x_23) ;  /* 0x0000000000440947 */ /* 0x000fea0003800000 */
[----:B------:R-:W3:Y:S01]  /*0be0*/  LDG.E R41, desc[UR6][R6.64] ;  /* 0x0000000606297981 */ /* 0x000ee2000c1e1900 */
[----:B012---:R-:W-:-:S05]  /*0bf0*/  IMAD.WIDE R44, R17, 0x4, R2 ;  /* 0x00000004112c7825 */ /* 0x007fca00078e0202 */
[----:B------:R-:W2:Y:S01]  /*0c00*/  LDG.E R34, desc[UR6][R44.64] ;  /* 0x000000062c227981 */ /* 0x000ea2000c1e1900 */
[----:B------:R-:W-:Y:S01]  /*0c10*/  BSSY.RECONVERGENT B3, `(.L_x_24) ;  /* 0x000000c000037945 */ /* 0x000fe20003800200 */
[----:B---3--:R-:W0:Y:S08]  /*0c20*/  MUFU.RCP R0, R41 ;  /* 0x0000002900007308 */ /* 0x008e300000001000 */
[----:B--2---:R-:W1:Y:S01]  /*0c30*/  FCHK P0, R34, R41 ;  /* 0x0000002922007302 */ /* 0x004e620000000000 */
        /* <DEDUP_REMOVED lines=9> */
.L_x_25:
[----:B------:R-:W-:Y:S05]  /*0cd0*/  BSYNC.RECONVERGENT B3 ;  /* 0x0000000000037941 */ /* 0x000fea0003800200 */
.L_x_24:
[----:B------:R3:W-:Y:S02]  /*0ce0*/  STG.E desc[UR6][R44.64], R0 ;  /* 0x000000002c007986 */ /* 0x0007e4000c101906 */
.L_x_23:
[----:B------:R-:W-:Y:S05]  /*0cf0*/  BSYNC.RECONVERGENT B2 ;  /* 0x0000000000027941 */ /* 0x000fea0003800200 */
.L_x_22:
[----:B------:R-:W-:Y:S01]  /*0d00*/  IADD3 R38, PT, PT, R38, UR9, RZ ;  /* 0x0000000926267c10 */ /* 0x000fe2000fffe0ff */
[----:B------:R-:W-:Y:S03]  /*0d10*/  BSSY.RECONVERGENT B2, `(.L_x_26) ;  /* 0x0000015000027945 */ /* 0x000fe60003800200 */
[----:B------:R-:W-:-:S04]  /*0d20*/  ISETP.GE.AND P0, PT, R38, UR8, PT ;  /* 0x0000000826007c0c */ /* 0x000fc8000bf06270 */
[----:B------:R-:W-:-:S13]  /*0d30*/  ISETP.LE.OR P0, PT, R38, R25, P0 ;  /* 0x000000192600720c */ /* 0x000fda0000703670 */
[----:B------:R-:W-:Y:S05]  /*0d40*/  @P0 BRA `(.L_x_27) ;  /* 0x0000000000440947 */ /* 0x000fea0003800000 */
[----:B------:R-:W4:Y:S01]  /*0d50*/  LDG.E R41, desc[UR6][R6.64] ;  /* 0x0000000606297981 */ /* 0x000f22000c1e1900 */
[----:B0123--:R-:W-:-:S05]  /*0d60*/  IMAD.WIDE R44, R15, 0x4, R2 ;  /* 0x000000040f2c7825 */ /* 0x00ffca00078e0202 */
[----:B------:R-:W2:Y:S01]  /*0d70*/  LDG.E R34, desc[UR6][R44.64] ;  /* 0x000000062c227981 */ /* 0x000ea2000c1e1900 */
[----:B------:R-:W-:Y:S01]  /*0d80*/  BSSY.RECONVERGENT B3, `(.L_x_28) ;  /* 0x000000c000037945 */ /* 0x000fe20003800200 */
[----:B----4-:R-:W0:Y:S08]  /*0d90*/  MUFU.RCP R0, R41 ;  /* 0x0000002900007308 */ /* 0x010e300000001000 */
        /* <DEDUP_REMOVED lines=10> */
.L_x_29:
[----:B------:R-:W-:Y:S05]  /*0e40*/  BSYNC.RECONVERGENT B3 ;  /* 0x0000000000037941 */ /* 0x000fea0003800200 */
.L_x_28:
[----:B------:R4:W-:Y:S02]  /*0e50*/  STG.E desc[UR6][R44.64], R0 ;  /* 0x000000002c007986 */ /* 0x0009e4000c101906 */
.L_x_27:
[----:B------:R-:W-:Y:S05]  /*0e60*/  BSYNC.RECONVERGENT B2 ;  /* 0x0000000000027941 */ /* 0x000fea0003800200 */
.L_x_26:
[----:B------:R-:W-:Y:S01]  /*0e70*/  IADD3 R38, PT, PT, R38, UR9, RZ ;  /* 0x0000000926267c10 */ /* 0x000fe2000fffe0ff */
[----:B------:R-:W-:Y:S03]  /*0e80*/  BSSY.RECONVERGENT B2, `(.L_x_30) ;  /* 0x0000015000027945 */ /* 0x000fe60003800200 */
[----:B------:R-:W-:-:S04]  /*0e90*/  ISETP.GE.AND P0, PT, R38, UR8, PT ;  /* 0x0000000826007c0c */ /* 0x000fc8000bf06270 */
[----:B------:R-:W-:-:S13]  /*0ea0*/  ISETP.LE.OR P0, PT, R38, R25, P0 ;  /* 0x000000192600720c */ /* 0x000fda0000703670 */
[----:B------:R-:W-:Y:S05]  /*0eb0*/  @P0 BRA `(.L_x_31) ;  /* 0x0000000000440947 */ /* 0x000fea0003800000 */
[----:B------:R-:W5:Y:S01]  /*0ec0*/  LDG.E R41, desc[UR6][R6.64] ;  /* 0x0000000606297981 */ /* 0x000f62000c1e1900 */
[----:B01234-:R-:W-:-:S05]  /*0ed0*/  IMAD.WIDE R44, R13, 0x4, R2 ;  /* 0x000000040d2c7825 */ /* 0x01ffca00078e0202 */
[----:B------:R-:W2:Y:S01]  /*0ee0*/  LDG.E R34, desc[UR6][R44.64] ;  /* 0x000000062c227981 */ /* 0x000ea2000c1e1900 */
[----:B------:R-:W-:Y:S01]  /*0ef0*/  BSSY.RECONVERGENT B3, `(.L_x_32) ;  /* 0x000000c000037945 */ /* 0x000fe20003800200 */
[----:B-----5:R-:W0:Y:S08]  /*0f00*/  MUFU.RCP R0, R41 ;  /* 0x0000002900007308 */ /* 0x020e300000001000 */
        /* <DEDUP_REMOVED lines=10> */
.L_x_33:
[----:B------:R-:W-:Y:S05]  /*0fb0*/  BSYNC.RECONVERGENT B3 ;  /* 0x0000000000037941 */ /* 0x000fea0003800200 */
.L_x_32:
[----:B------:R0:W-:Y:S02]  /*0fc0*/  STG.E desc[UR6][R44.64], R0 ;  /* 0x000000002c007986 */ /* 0x0001e4000c101906 */
.L_x_31:
[----:B------:R-:W-:Y:S05]  /*0fd0*/  BSYNC.RECONVERGENT B2 ;  /* 0x0000000000027941 */ /* 0x000fea0003800200 */
.L_x_30:
        /* <DEDUP_REMOVED lines=20> */
.L_x_37:
[----:B------:R-:W-:Y:S05]  /*1120*/  BSYNC.RECONVERGENT B3 ;  /* 0x0000000000037941 */ /* 0x000fea0003800200 */
.L_x_36:
[----:B------:R0:W-:Y:S02]  /*1130*/  STG.E desc[UR6][R44.64], R0 ;  /* 0x000000002c007986 */ /* 0x0001e4000c101906 */
.L_x_35:
[----:B------:R-:W-:Y:S05]  /*1140*/  BSYNC.RECONVERGENT B2 ;  /* 0x0000000000027941 */ /* 0x000fea0003800200 */
.L_x_34:
        /* <DEDUP_REMOVED lines=20> */
.L_x_41:
[----:B------:R-:W-:Y:S05]  /*1290*/  BSYNC.RECONVERGENT B3 ;  /* 0x0000000000037941 */ /* 0x000fea0003800200 */
.L_x_40:
[----:B------:R0:W-:Y:S02]  /*12a0*/  STG.E desc[UR6][R44.64], R0 ;  /* 0x000000002c007986 */ /* 0x0001e4000c101906 */
.L_x_39:
[----:B------:R-:W-:Y:S05]  /*12b0*/  BSYNC.RECONVERGENT B2 ;  /* 0x0000000000027941 */ /* 0x000fea0003800200 */
.L_x_38:
[----:B01234-:R-:W0:Y:S01]  /*12c0*/  LDC R0, c[0x0][0x384] ;  /* 0x0000e100ff007b82 */ /* 0x01fe220000000800 */
[----:B------:R-:W-:-:S04]  /*12d0*/  IADD3 R8, PT, PT, R8, 0x8, RZ ;  /* 0x0000000808087810 */ /* 0x000fc80007ffe0ff */
[----:B------:R-:W-:Y:S01]  /*12e0*/  ISETP.NE.AND P0, PT, R8, RZ, PT ;  /* 0x000000ff0800720c */ /* 0x000fe20003f05270 */
[----:B0-----:R-:W-:Y:S01]  /*12f0*/  IMAD.IADD R38, R38, 0x1, R0 ;  /* 0x0000000126267824 */ /* 0x001fe200078e0200 */
[C---:B------:R-:W-:Y:S01]  /*1300*/  LEA R19, R0.reuse, R19, 0x3 ;  /* 0x0000001300137211 */ /* 0x040fe200078e18ff */
[C---:B------:R-:W-:Y:S01]  /*1310*/  IMAD R17, R0.reuse, 0x8, R17 ;  /* 0x0000000800117824 */ /* 0x040fe200078e0211 */
[C---:B------:R-:W-:Y:S01]  /*1320*/  LEA R15, R0.reuse, R15, 0x3 ;  /* 0x0000000f000f7211 */ /* 0x040fe200078e18ff */
[C---:B------:R-:W-:Y:S01]  /*1330*/  IMAD R13, R0.reuse, 0x8, R13 ;  /* 0x00000008000d7824 */ /* 0x040fe200078e020d */
[C---:B------:R-:W-:Y:S01]  /*1340*/  LEA R11, R0.reuse, R11, 0x3 ;  /* 0x0000000b000b7211 */ /* 0x040fe200078e18ff */
[C---:B------:R-:W-:Y:S01]  /*1350*/  IMAD R9, R0.reuse, 0x8, R9 ;  /* 0x0000000800097824 */ /* 0x040fe200078e0209 */
[C---:B------:R-:W-:Y:S01]  /*1360*/  LEA R21, R0.reuse, R21, 0x3 ;  /* 0x0000001500157211 */ /* 0x040fe200078e18ff */
[----:B------:R-:W-:-:S04]  /*1370*/  IMAD R23, R0, 0x8, R23 ;  /* 0x0000000800177824 */ /* 0x000fc800078e0217 */
[----:B------:R-:W-:Y:S05]  /*1380*/  @P0 BRA `(.L_x_42) ;  /* 0xfffffff000f00947 */ /* 0x000fea000383ffff */
.L_x_9:
[----:B------:R-:W-:-:S13]  /*1390*/  ISETP.NE.AND P0, PT, R14, RZ, PT ;  /* 0x000000ff0e00720c */ /* 0x000fda0003f05270 */
[----:B------:R-:W-:Y:S05]  /*13a0*/  @!P0 BRA `(.L_x_8) ;  /* 0x0000000c00448947 */ /* 0x000fea0003800000 */
[----:B------:R-:W-:-:S04]  /*13b0*/  IADD3 R0, PT, PT, R14, -0x1, RZ ;  /* 0xffffffff0e007810 */ /* 0x000fc80007ffe0ff */
[----:B------:R-:W-:-:S13]  /*13c0*/  ISETP.GE.U32.AND P0, PT, R0, 0x3, PT ;  /* 0x000000030000780c */ /* 0x000fda0003f06070 */
[----:B------:R-:W-:Y:S05]  /*13d0*/  @!P0 BRA `(.L_x_43) ;  /* 0x0000000400948947 */ /* 0x000fea0003800000 */
[----:B------:R-:W1:Y:S01]  /*13e0*/  LDCU UR4, c[0x0][0x380] ;  /* 0x00007000ff0477ac */ /* 0x000e620008000800 */
[----:B------:R-:W-:Y:S01]  /*13f0*/  BSSY.RECONVERGENT B2, `(.L_x_44) ;  /* 0x0000016000027945 */ /* 0x000fe20003800200 */
[----:B-1----:R-:W-:-:S04]  /*1400*/  ISETP.GE.AND P0, PT, R38, UR4, PT ;  /* 0x0000000426007c0c */ /* 0x002fc8000bf06270 */
[----:B------:R-:W-:-:S13]  /*1410*/  ISETP.LE.OR P0, PT, R38, R25, P0 ;  /* 0x000000192600720c */ /* 0x000fda0000703670 */
[----:B------:R-:W-:Y:S05]  /*1420*/  @P0 BRA `(.L_x_45) ;  /* 0x0000000000480947 */ /* 0x000fea0003800000 */
[----:B------:R-:W2:Y:S01]  /*1430*/  LDG.E R15, desc[UR6][R6.64] ;  /* 0x00000006060f7981 */ /* 0x000ea2000c1e1900 */
[----:B0-----:R-:W-:-:S04]  /*1440*/  IMAD.IADD R9, R10, 0x1, R38 ;  /* 0x000000010a097824 */ /* 0x001fc800078e0226 */
[----:B------:R-:W-:-:S05]  /*1450*/  IMAD.WIDE R8, R9, 0x4, R2 ;  /* 0x0000000409087825 */ /* 0x000fca00078e0202 */
        /* <DEDUP_REMOVED lines=10> */
[----:B------:R-:W-:Y:S02]  /*1500*/  MOV R0, R15 ;  /* 0x0000000f00007202 */ /* 0x000fe40000000f00 */
[----:B------:R-:W-:-:S07]  /*1510*/  MOV R28, 0x1530 ;  /* 0x00001530001c7802 */ /* 0x000fce0000000f00 */
[----:B------:R-:W-:Y:S05]  /*1520*/  CALL.REL.NOINC `($__internal_1_$__cuda_sm3x_div_rn_noftz_f32_slowpath) ;  /* 0x0000001c00087944 */ /* 0x000fea0003c00000 */
.L_x_47:
[----:B------:R-:W-:Y:S05]  /*1530*/  BSYNC.RECONVERGENT B3 ;  /* 0x0000000000037941 */ /* 0x000fea0003800200 */
.L_x_46:
[----:B------:R1:W-:Y:S02]  /*1540*/  STG.E desc[UR6][R8.64], R0 ;  /* 0x0000000008007986 */ /* 0x0003e4000c101906 */
.L_x_45:
[----:B------:R-:W-:Y:S05]  /*1550*/  BSYNC.RECONVERGENT B2 ;  /* 0x0000000000027941 */ /* 0x000fea0003800200 */
.L_x_44:
[----:B------:R-:W2:Y:S01]  /*1560*/  LDCU.64 UR4, c[0x0][0x380] ;  /* 0x00007000ff0477ac */ /* 0x000ea20008000a00 */
[----:B------:R-:W-:Y:S01]  /*1570*/  BSSY.RECONVERGENT B2, `(.L_x_48) ;  /* 0x0000017000027945 */ /* 0x000fe20003800200 */
[----:B--2---:R-:W-:-:S05]  /*1580*/  VIADD R38, R38, UR5 ;  /* 0x0000000526267c36 */ /* 0x004fca0008000000 */
[----:B------:R-:W-:-:S04]  /*1590*/  ISETP.GE.AND P0, PT, R38, UR4, PT ;  /* 0x0000000426007c0c */ /* 0x000fc8000bf06270 */
[----:B------:R-:W-:-:S13]  /*15a0*/  ISETP.LE.OR P0, PT, R38, R25, P0 ;  /* 0x000000192600720c */ /* 0x000fda0000703670 */
[----:B------:R-:W-:Y:S05]  /*15b0*/  @P0 BRA `(.L_x_49) ;  /* 0x0000000000480947 */ /* 0x000fea0003800000 */
[----:B------:R-:W2:Y:S01]  /*15c0*/  LDG.E R15, desc[UR6][R6.64] ;  /* 0x00000006060f7981 */ /* 0x000ea2000c1e1900 */
[----:B01----:R-:W-:-:S05]  /*15d0*/  IADD3 R9, PT, PT, R10, R38, RZ ;  /* 0x000000260a097210 */ /* 0x003fca0007ffe0ff */
        /* <DEDUP_REMOVED lines=14> */
.L_x_51:
[----:B------:R-:W-:Y:S05]  /*16c0*/  BSYNC.RECONVERGENT B3 ;  /* 0x0000000000037941 */ /* 0x000fea0003800200 */
.L_x_50:
[----:B------:R2:W-:Y:S02]  /*16d0*/  STG.E desc[UR6][R8.64], R0 ;  /* 0x0000000008007986 */ /* 0x0005e4000c101906 */
.L_x_49:
[----:B------:R-:W-:Y:S05]  /*16e0*/  BSYNC.RECONVERGENT B2 ;  /* 0x0000000000027941 */ /* 0x000fea0003800200 */
.L_x_48:
[----:B------:R-:W3:Y:S01]  /*16f0*/  LDCU.64 UR4, c[0x0][0x380] ;  /* 0x00007000ff0477ac */ /* 0x000ee20008000a00 */
[----:B------:R-:W-:Y:S01]  /*1700*/  BSSY.RECONVERGENT B2, `(.L_x_52) ;  /* 0x0000017000027945 */ /* 0x000fe20003800200 */
[----:B---3--:R-:W-:-:S04]  /*1710*/  IADD3 R38, PT, PT, R38, UR5, RZ ;  /* 0x0000000526267c10 */ /* 0x008fc8000fffe0ff */
[----:B------:R-:W-:-:S04]  /*1720*/  ISETP.GE.AND P0, PT, R38, UR4, PT ;  /* 0x0000000426007c0c */ /* 0x000fc8000bf06270 */
[----:B------:R-:W-:-:S13]  /*1730*/  ISETP.LE.OR P0, PT, R38, R25, P0 ;  /* 0x000000192600720c */ /* 0x000fda0000703670 */
[----:B------:R-:W-:Y:S05]  /*1740*/  @P0 BRA `(.L_x_53) ;  /* 0x0000000000480947 */ /* 0x000fea0003800000 */
[----:B------:R-:W3:Y:S01]  /*1750*/  LDG.E R15, desc[UR6][R6.64] ;  /* 0x00000006060f7981 */ /* 0x000ee2000c1e1900 */
[----:B012---:R-:W-:-:S04]  /*1760*/  IMAD.IADD R9, R10, 0x1, R38 ;  /* 0x000000010a097824 */ /* 0x007fc800078e0226 */
[----:B------:R-:W-:-:S05]  /*1770*/  IMAD.WIDE R8, R9, 0x4, R2 ;  /* 0x0000000409087825 */ /* 0x000fca00078e0202 */
        /* <DEDUP_REMOVED lines=13> */
.L_x_55:
[----:B------:R-:W-:Y:S05]  /*1850*/  BSYNC.RECONVERGENT B3 ;  /* 0x0000000000037941 */ /* 0x000fea0003800200 */
.L_x_54:
[----:B------:R3:W-:Y:S02]  /*1860*/  STG.E desc[UR6][R8.64], R0 ;  /* 0x0000000008007986 */ /* 0x0007e4000c101906 */
.L_x_53:
[----:B------:R-:W-:Y:S05]  /*1870*/  BSYNC.RECONVERGENT B2 ;  /* 0x0000000000027941 */ /* 0x000fea0003800200 */
.L_x_52:
[----:B------:R-:W4:Y:S01]  /*1880*/  LDCU.64 UR4, c[0x0][0x380] ;  /* 0x00007000ff0477ac */ /* 0x000f220008000a00 */
[----:B------:R-:W-:Y:S01]  /*1890*/  BSSY.RECONVERGENT B2, `(.L_x_56) ;  /* 0x0000017000027945 */ /* 0x000fe20003800200 */
[----:B----4-:R-:W-:-:S05]  /*18a0*/  VIADD R38, R38, UR5 ;  /* 0x0000000526267c36 */ /* 0x010fca0008000000 */
[----:B------:R-:W-:-:S04]  /*18b0*/  ISETP.GE.AND P0, PT, R38, UR4, PT ;  /* 0x0000000426007c0c */ /* 0x000fc8000bf06270 */
[----:B------:R-:W-:-:S13]  /*18c0*/  ISETP.LE.OR P0, PT, R38, R25, P0 ;  /* 0x000000192600720c */ /* 0x000fda0000703670 */
[----:B------:R-:W-:Y:S05]  /*18d0*/  @P0 BRA `(.L_x_57) ;  /* 0x0000000000480947 */ /* 0x000fea0003800000 */
[----:B------:R-:W4:Y:S01]  /*18e0*/  LDG.E R15, desc[UR6][R6.64] ;  /* 0x00000006060f7981 */ /* 0x000f22000c1e1900 */
[----:B0123--:R-:W-:-:S05]  /*18f0*/  IADD3 R9, PT, PT, R10, R38, RZ ;  /* 0x000000260a097210 */ /* 0x00ffca0007ffe0ff */
[----:B------:R-:W-:-:S05]  /*1900*/  IMAD.WIDE R8, R9, 0x4, R2 ;  /* 0x0000000409087825 */ /* 0x000fca00078e0202 */
        /* <DEDUP_REMOVED lines=13> */
.L_x_59:
[----:B------:R-:W-:Y:S05]  /*19e0*/  BSYNC.RECONVERGENT B3 ;  /* 0x0000000000037941 */ /* 0x000fea0003800200 */
.L_x_58:
[----:B------:R4:W-:Y:S02]  /*19f0*/  STG.E desc[UR6][R8.64], R0 ;  /* 0x0000000008007986 */ /* 0x0009e4000c101906 */
.L_x_57:
[----:B------:R-:W-:Y:S05]  /*1a00*/  BSYNC.RECONVERGENT B2 ;  /* 0x0000000000027941 */ /* 0x000fea0003800200 */
.L_x_56:
[----:B------:R-:W5:Y:S02]  /*1a10*/  LDCU UR4, c[0x0][0x384] ;  /* 0x00007080ff0477ac */ /* 0x000f640008000800 */
[----:B-----5:R-:W-:-:S07]  /*1a20*/  IADD3 R38, PT, PT, R38, UR4, RZ ;  /* 0x0000000426267c10 */ /* 0x020fce000fffe0ff */
.L_x_43:
[----:B-1234-:R-:W-:-:S13]  /*1a30*/  LOP3.LUT P0, R0, R24, 0x3, RZ, 0xc0, !PT ;  /* 0x0000000318007812 */ /* 0x01efda000780c0ff */
[----:B------:R-:W-:Y:S05]  /*1a40*/  @!P0 BRA `(.L_x_8) ;  /* 0x00000004009c8947 */ /* 0x000fea0003800000 */
[----:B------:R-:W-:-:S13]  /*1a50*/  ISETP.NE.AND P0, PT, R0, 0x1, PT ;  /* 0x000000010000780c */ /* 0x000fda0003f05270 */
        /* <DEDUP_REMOVED lines=22> */
.L_x_64:
[----:B------:R-:W-:Y:S05]  /*1bc0*/  BSYNC.RECONVERGENT B3 ;  /* 0x0000000000037941 */ /* 0x000fea0003800200 */
.L_x_63:
[----:B------:R1:W-:Y:S02]  /*1bd0*/  STG.E desc[UR6][R8.64], R0 ;  /* 0x0000000008007986 */ /* 0x0003e4000c101906 */
.L_x_62:
[----:B------:R-:W-:Y:S05]  /*1be0*/  BSYNC.RECONVERGENT B2 ;  /* 0x0000000000027941 */ /* 0x000fea0003800200 */
.L_x_61:
        /* <DEDUP_REMOVED lines=22> */
.L_x_68:
[----:B------:R-:W-:Y:S05]  /*1d50*/  BSYNC.RECONVERGENT B3 ;  /* 0x0000000000037941 */ /* 0x000fea0003800200 */
.L_x_67:
[----:B------:R2:W-:Y:S02]  /*1d60*/  STG.E desc[UR6][R8.64], R0 ;  /* 0x0000000008007986 */ /* 0x0005e4000c101906 */
.L_x_66:
[----:B------:R-:W-:Y:S05]  /*1d70*/  BSYNC.RECONVERGENT B2 ;  /* 0x0000000000027941 */ /* 0x000fea0003800200 */
.L_x_65:
[----:B------:R-:W3:Y:S02]  /*1d80*/  LDCU UR4, c[0x0][0x384] ;  /* 0x00007080ff0477ac */ /* 0x000ee40008000800 */
[----:B---3--:R-:W-:-:S07]  /*1d90*/  IADD3 R38, PT, PT, R38, UR4, RZ ;  /* 0x0000000426267c10 */ /* 0x008fce000fffe0ff */
.L_x_60:
[----:B------:R-:W3:Y:S01]  /*1da0*/  LDCU UR4, c[0x0][0x380] ;  /* 0x00007000ff0477ac */ /* 0x000ee20008000800 */
[----:B-12---:R-:W-:Y:S01]  /*1db0*/  LOP3.LUT R0, R24, 0x1, RZ, 0xc0, !PT ;  /* 0x0000000118007812 */ /* 0x006fe200078ec0ff */
[----:B------:R-:W-:Y:S01]  /*1dc0*/  BSSY.RECONVERGENT B2, `(.L_x_69) ;  /* 0x0000017000027945 */ /* 0x000fe20003800200 */
[----:B---3--:R-:W-:-:S04]  /*1dd0*/  ISETP.GE.AND P0, PT, R38, UR4, PT ;  /* 0x0000000426007c0c */ /* 0x008fc8000bf06270 */
[----:B------:R-:W-:-:S04]  /*1de0*/  ISETP.LE.OR P0, PT, R38, R25, P0 ;  /* 0x000000192600720c */ /* 0x000fc80000703670 */
[----:B------:R-:W-:-:S13]  /*1df0*/  ISETP.NE.U32.OR P0, PT, R0, 0x1, P0 ;  /* 0x000000010000780c */ /* 0x000fda0000705470 */
[----:B------:R-:W-:Y:S05]  /*1e00*/  @P0 BRA `(.L_x_70) ;  /* 0x0000000000480947 */ /* 0x000fea0003800000 */
[----:B0-----:R-:W2:Y:S01]  /*1e10*/  LDG.E R7, desc[UR6][R6.64] ;  /* 0x0000000606077981 */ /* 0x001ea2000c1e1900 */
[----:B------:R-:W-:-:S04]  /*1e20*/  IMAD.IADD R9, R10, 0x1, R38 ;  /* 0x000000010a097824 */ /* 0x000fc800078e0226 */
        /* <DEDUP_REMOVED lines=14> */
.L_x_72:
[----:B------:R-:W-:Y:S05]  /*1f10*/  BSYNC.RECONVERGENT B3 ;  /* 0x0000000000037941 */ /* 0x000fea0003800200 */
.L_x_71:
[----:B------:R1:W-:Y:S02]  /*1f20*/  STG.E desc[UR6][R8.64], R0 ;  /* 0x0000000008007986 */ /* 0x0003e4000c101906 */
.L_x_70:
[----:B------:R-:W-:Y:S05]  /*1f30*/  BSYNC.RECONVERGENT B2 ;  /* 0x0000000000027941 */ /* 0x000fea0003800200 */
.L_x_69:
[----:B------:R-:W-:Y:S05]  /*1f40*/  BRA `(.L_x_8) ;  /* 0x00000000005c7947 */ /* 0x000fea0003800000 */
.L_x_7:
[C---:B------:R-:W-:Y:S01]  /*1f50*/  ISETP.GT.U32.AND P0, PT, R22.reuse, R25, PT ;  /* 0x000000191600720c */ /* 0x040fe20003f04070 */
[----:B------:R-:W-:Y:S03]  /*1f60*/  BSSY.RECONVERGENT B2, `(.L_x_8) ;  /* 0x0000015000027945 */ /* 0x000fe60003800200 */
[----:B------:R-:W-:-:S13]  /*1f70*/  ISETP.GE.U32.OR P0, PT, R22, UR4, !P0 ;  /* 0x0000000416007c0c */ /* 0x000fda000c706470 */
[----:B------:R-:W-:Y:S05]  /*1f80*/  @P0 BRA `(.L_x_73) ;  /* 0x0000000000480947 */ /* 0x000fea0003800000 */
[----:B0-----:R-:W2:Y:S01]  /*1f90*/  LDG.E R7, desc[UR6][R6.64] ;  /* 0x0000000606077981 */ /* 0x001ea2000c1e1900 */
[----:B------:R-:W-:-:S04]  /*1fa0*/  IMAD.IADD R9, R10, 0x1, R22 ;  /* 0x000000010a097824 */ /* 0x000fc800078e0216 */
[----:B------:R-:W-:-:S05]  /*1fb0*/  IMAD.WIDE.U32 R8, R9, 0x4, R2 ;  /* 0x0000000409087825 */ /* 0x000fca00078e0002 */
        /* <DEDUP_REMOVED lines=13> */
.L_x_75:
[----:B------:R-:W-:Y:S05]  /*2090*/  BSYNC.RECONVERGENT B3 ;  /* 0x0000000000037941 */ /* 0x000fea0003800200 */
.L_x_74:
[----:B------:R1:W-:Y:S02]  /*20a0*/  STG.E desc[UR6][R8.64], R0 ;  /* 0x0000000008007986 */ /* 0x0003e4000c101906 */
.L_x_73:
[----:B------:R-:W-:Y:S05]  /*20b0*/  BSYNC.RECONVERGENT B2 ;  /* 0x0000000000027941 */ /* 0x000fea0003800200 */
.L_x_8:
[----:B------:R-:W2:Y:S01]  /*20c0*/  LDCU UR4, c[0x0][0x384] ;  /* 0x00007080ff0477ac */ /* 0x000ea20008000800 */
[----:B------:R-:W-:Y:S01]  /*20d0*/  BAR.SYNC.DEFER_BLOCKING 0x0 ;  /* 0x0000000000007b1d */ /* 0x000fe20000010000 */
[----:B--2---:R-:W-:-:S13]  /*20e0*/  ISETP.GT.AND P0, PT, R26, UR4, PT ;  /* 0x000000041a007c0c */ /* 0x004fda000bf04270 */
[----:B------:R-:W-:Y:S05]  /*20f0*/  @!P0 BRA `(.L_x_76) ;  /* 0x0000000c00088947 */ /* 0x000fea0003800000 */
[----:B------:R-:W2:Y:S02]  /*2100*/  LDCU UR5, c[0x0][0x380] ;  /* 0x00007000ff0577ac */ /* 0x000ea40008000800 */
[----:B--2---:R-:W-:-:S09]  /*2110*/  UISETP.GT.AND UP0, UPT, UR5, UR4, UPT ;  /* 0x000000040500728c */ /* 0x004fd2000bf04270 */
[----:B------:R-:W-:Y:S05]  /*2120*/  BRA.U !UP0, `(.L_x_77) ;  /* 0x00000005084c7547 */ /* 0x000fea000b800000 */
[----:B------:R-:W-:-:S13]  /*2130*/  ISETP.GE.AND P0, PT, R24, 0x1, PT ;  /* 0x000000011800780c */ /* 0x000fda0003f06270 */
[----:B------:R-:W-:Y:S05]  /*2140*/  @!P0 BRA `(.L_x_78) ;  /* 0x0000000c008c8947 */ /* 0x000fea0003800000 */
[----:B------:R-:W-:Y:S01]  /*2150*/  IMAD.MOV.U32 R11, RZ, RZ, R22 ;  /* 0x000000ffff0b7224 */ /* 0x000fe200078e0016 */
[----:B------:R-:W-:-:S06]  /*2160*/  UMOV UR4, URZ ;  /* 0x000000ff00047c82 */ /* 0x000fcc0008000000 */
.L_x_84:
[----:B--2---:R-:W2:Y:S01]  /*2170*/  LDCU UR5, c[0x0][0x380] ;  /* 0x00007000ff0577ac */ /* 0x004ea20008000800 */
[----:B------:R-:W-:Y:S01]  /*2180*/  BSSY.RECONVERGENT B0, `(.L_x_79) ;  /* 0x0000047000007945 */ /* 0x000fe20003800200 */
[----:B--2---:R-:W-:-:S04]  /*2190*/  ISETP.GE.AND P0, PT, R11, UR5, PT ;  /* 0x000000050b007c0c */ /* 0x004fc8000bf06270 */
[----:B------:R-:W-:-:S13]  /*21a0*/  ISETP.LE.OR P0, PT, R11, R25, P0 ;  /* 0x000000190b00720c */ /* 0x000fda0000703670 */
[----:B01-3--:R-:W-:Y:S05]  /*21b0*/  @P0 BRA `(.L_x_80) ;  /* 0x00000004000c0947 */ /* 0x00bfea0003800000 */
[----:B------:R-:W1:Y:S01]  /*21c0*/  LDC R13, c[0x0][0x384] ;  /* 0x0000e100ff0d7b82 */ /* 0x000e620000000800 */
[----:B------:R-:W-:Y:S01]  /*21d0*/  IADD3 R15, PT, PT, RZ, -UR4, RZ ;  /* 0x80000004ff0f7c10 */ /* 0x000fe2000fffe0ff */
[----:B0-----:R-:W-:Y:S01]  /*21e0*/  IMAD.IADD R7, R10, 0x1, R11 ;  /* 0x000000010a077824 */ /* 0x001fe200078e020b */
[----:B------:R-:W-:Y:S03]  /*21f0*/  BSSY.RECONVERGENT B1, `(.L_x_81) ;  /* 0x0000021000017945 */ /* 0x000fe60003800200 */
[----:B------:R-:W-:-:S04]  /*2200*/  IMAD.WIDE R6, R7, 0x4, R2 ;  /* 0x0000000407067825 */ /* 0x000fc800078e0202 */
[----:B-1----:R-:W-:-:S05]  /*2210*/  IMAD R0, R13, R15, R16 ;  /* 0x0000000f0d007224 */ /* 0x002fca00078e0210 */
[----:B------:R-:W-:Y:S02]  /*2220*/  LOP3.LUT P0, R21, R0, 0x3, RZ, 0xc0, !PT ;  /* 0x0000000300157812 */ /* 0x000fe4000780c0ff */
[----:B------:R-:W-:-:S11]  /*2230*/  MOV R0, R11 ;  /* 0x0000000b00007202 */ /* 0x000fd60000000f00 */
[----:B------:R-:W-:Y:S05]  /*2240*/  @!P0 BRA `(.L_x_82) ;  /* 0x00000000006c8947 */ /* 0x000fea0003800000 */
[----:B------:R-:W-:Y:S01]  /*2250*/  IMAD R9, R11, UR5, R11 ;  /* 0x000000050b097c24 */ /* 0x000fe2000f8e020b */
[----:B------:R-:W2:Y:S03]  /*2260*/  LDG.E R0, desc[UR6][R6.64] ;  /* 0x0000000606007981 */ /* 0x000ea6000c1e1900 */
[----:B------:R-:W-:-:S05]  /*2270*/  IMAD.WIDE R8, R9, 0x4, R2 ;  /* 0x0000000409087825 */ /* 0x000fca00078e0202 */
[----:B------:R-:W2:Y:S01]  /*2280*/  LDG.E R17, desc[UR6][R8.64] ;  /* 0x0000000608117981 */ /* 0x000ea2000c1e1900 */
[----:B------:R-:W-:Y:S01]  /*2290*/  ISETP.NE.AND P0, PT, R21, 0x1, PT ;  /* 0x000000011500780c */ /* 0x000fe20003f05270 */
[----:B--2---:R-:W-:-:S05]  /*22a0*/  FFMA R17, -R0, R0, R17 ;  /* 0x0000000000117223 */ /* 0x004fca0000000111 */
[----:B------:R0:W-:Y:S01]  /*22b0*/  STG.E desc[UR6][R8.64], R17 ;  /* 0x0000001108007986 */ /* 0x0001e2000c101906 */
[----:B------:R-:W-:-:S06]  /*22c0*/  VIADD R0, R11, 0x1 ;  /* 0x000000010b007836 */ /* 0x000fcc0000000000 */
[----:B------:R-:W-:Y:S05]  /*22d0*/  @!P0 BRA `(.L_x_82) ;  /* 0x0000000000488947 */ /* 0x000fea0003800000 */
[----:B0-----:R-:W-:Y:S01]  /*22e0*/  IADD3 R17, P0, PT, R10, R11, RZ ;  /* 0x0000000b0a117210 */ /* 0x001fe20007f1e0ff */
[----:B------:R-:W2:Y:S03]  /*22f0*/  LDG.E R19, desc[UR6][R8.64+0x4] ;  /* 0x0000040608137981 */ /* 0x000ea6000c1e1900 */
[----:B------:R-:W-:Y:S02]  /*2300*/  LEA.HI.X.SX32 R0, R11, RZ, 0x1, P0 ;  /* 0x000000ff0b007211 */ /* 0x000fe400000f0eff */
[----:B------:R-:W-:-:S04]  /*2310*/  LEA R38, P0, R17, R2, 0x2 ;  /* 0x0000000211267211 */ /* 0x000fc800078010ff */
[----:B------:R-:W-:Y:S02]  /*2320*/  LEA.HI.X R39, R17, R3, R0, 0x2, P0 ;  /* 0x0000000311277211 */ /* 0x000fe400000f1400 */
[----:B------:R-:W2:Y:S04]  /*2330*/  LDG.E R0, desc[UR6][R6.64] ;  /* 0x0000000606007981 */ /* 0x000ea8000c1e1900 */
[----:B------:R-:W2:Y:S01]  /*2340*/  LDG.E R17, desc[UR6][R38.64+0x4] ;  /* 0x0000040626117981 */ /* 0x000ea2000c1e1900 */
[----:B------:R-:W-:Y:S01]  /*2350*/  ISETP.NE.AND P0, PT, R21, 0x2, PT ;  /* 0x000000021500780c */ /* 0x000fe20003f05270 */
[----:B--2---:R-:W-:-:S05]  /*2360*/  FFMA R17, -R0, R17, R19 ;  /* 0x0000001100117223 */ /* 0x004fca0000000113 */
[----:B------:R1:W-:Y:S01]  /*2370*/  STG.E desc[UR6][R8.64+0x4], R17 ;  /* 0x0000041108007986 */ /* 0x0003e2000c101906 */
[----:B------:R-:W-:-:S06]  /*2380*/  IADD3 R0, PT, PT, R11, 0x2, RZ ;  /* 0x000000020b007810 */ /* 0x000fcc0007ffe0ff */
[----:B------:R-:W-:Y:S05]  /*2390*/  @!P0 BRA `(.L_x_82) ;  /* 0x0000000000188947 */ /* 0x000fea0003800000 */
[----:B------:R-:W2:Y:S04]  /*23a0*/  LDG.E R39, desc[UR6][R38.64+0x8] ;  /* 0x0000080626277981 */ /* 0x000ea8000c1e1900 */
[----:B------:R-:W2:Y:S04]  /*23b0*/  LDG.E R0, desc[UR6][R6.64] ;  /* 0x0000000606007981 */ /* 0x000ea8000c1e1900 */
[----:B-1----:R-:W2:Y:S02]  /*23c0*/  LDG.E R17, desc[UR6][R8.64+0x8] ;  /* 0x0000080608117981 */ /* 0x002ea4000c1e1900 */
[----:B--2---:R-:W-:Y:S01]  /*23d0*/  FFMA R17, -R0, R39, R17 ;  /* 0x0000002700117223 */ /* 0x004fe20000000111 */
[----:B------:R-:W-:-:S04]  /*23e0*/  VIADD R0, R11, 0x3 ;  /* 0x000000030b007836 */ /* 0x000fc80000000000 */
[----:B------:R2:W-:Y:S03]  /*23f0*/  STG.E desc[UR6][R8.64+0x8], R17 ;  /* 0x0000081108007986 */ /* 0x0005e6000c101906 */
.L_x_82:
[----:B------:R-:W-:Y:S05]  /*2400*/  BSYNC.RECONVERGENT B1 ;  /* 0x0000000000017941 */ /* 0x000fea0003800200 */
.L_x_81:
[----:B------:R-:W-:-:S05]  /*2410*/  IMAD R13, R13, R15, R18 ;  /* 0x0000000f0d0d7224 */ /* 0x000fca00078e0212 */
[----:B------:R-:W-:-:S13]  /*2420*/  ISETP.GE.U32.AND P0, PT, R13, 0x3, PT ;  /* 0x000000030d00780c */ /* 0x000fda0003f06070 */
[----:B------:R-:W-:Y:S05]  /*2430*/  @!P0 BRA `(.L_x_80) ;  /* 0x00000000006c8947 */ /* 0x000fea0003800000 */
.L_x_83:
[----:B012---:R-:W-:Y:S01]  /*2440*/  IADD3 R9, PT, PT, R10, R0, RZ ;  /* 0x000000000a097210 */ /* 0x007fe20007ffe0ff */
[----:B---3--:R-:W-:Y:S01]  /*2450*/  IMAD R39, R11, UR5, R0 ;  /* 0x000000050b277c24 */ /* 0x008fe2000f8e0200 */
[----:B------:R-:W2:Y:S03]  /*2460*/  LDG.E R13, desc[UR6][R6.64] ;  /* 0x00000006060d7981 */ /* 0x000ea6000c1e1900 */
[----:B------:R-:W-:-:S04]  /*2470*/  IMAD.WIDE R8, R9, 0x4, R2 ;  /* 0x0000000409087825 */ /* 0x000fc800078e0202 */
[----:B------:R-:W-:Y:S01]  /*2480*/  IMAD.WIDE R38, R39, 0x4, R2 ;  /* 0x0000000427267825 */ /* 0x000fe200078e0202 */
[----:B------:R-:W2:Y:S04]  /*2490*/  LDG.E R28, desc[UR6][R8.64] ;  /* 0x00000006081c7981 */ /* 0x000ea8000c1e1900 */
[----:B------:R-:W2:Y:S02]  /*24a0*/  LDG.E R30, desc[UR6][R38.64] ;  /* 0x00000006261e7981 */ /* 0x000ea4000c1e1900 */
[----:B--2---:R-:W-:Y:S02]  /*24b0*/  FFMA R13, -R13, R28, R30 ;  /* 0x0000001c0d0d7223 */ /* 0x004fe4000000011e */
[----:B------:R-:W2:Y:S04]  /*24c0*/  LDG.E R30, desc[UR6][R38.64+0x4] ;  /* 0x00000406261e7981 */ /* 0x000ea8000c1e1900 */
[----:B------:R0:W-:Y:S04]  /*24d0*/  STG.E desc[UR6][R38.64], R13 ;  /* 0x0000000d26007986 */ /* 0x0001e8000c101906 */
[----:B------:R-:W2:Y:S04]  /*24e0*/  LDG.E R15, desc[UR6][R6.64] ;  /* 0x00000006060f7981 */ /* 0x000ea8000c1e1900 */
[----:B------:R-:W2:Y:S02]  /*24f0*/  LDG.E R28, desc[UR6][R8.64+0x4] ;  /* 0x00000406081c7981 */ /* 0x000ea4000c1e1900 */
[----:B--2---:R-:W-:-:S02]  /*2500*/  FFMA R15, -R15, R28, R30 ;  /* 0x0000001c0f0f7223 */ /* 0x004fc4000000011e */
        /* <DEDUP_REMOVED lines=8> */
[----:B0-----:R-:W2:Y:S01]  /*2590*/  LDG.E R13, desc[UR6][R6.64] ;  /* 0x00000006060d7981 */ /* 0x001ea2000c1e1900 */
[----:B------:R-:W-:-:S05]  /*25a0*/  VIADD R0, R0, 0x4 ;  /* 0x0000000400007836 */ /* 0x000fca0000000000 */
[----:B------:R-:W-:Y:S01]  /*25b0*/  ISETP.GE.AND P0, PT, R0, UR5, PT ;  /* 0x0000000500007c0c */ /* 0x000fe2000bf06270 */
[----:B--2---:R-:W-:-:S05]  /*25c0*/  FFMA R13, -R13, R28, R30 ;  /* 0x0000001c0d0d7223 */ /* 0x004fca000000011e */
[----:B------:R3:W-:Y:S07]  /*25d0*/  STG.E desc[UR6][R38.64+0xc], R13 ;  /* 0x00000c0d26007986 */ /* 0x0007ee000c101906 */
[----:B------:R-:W-:Y:S05]  /*25e0*/  @!P0 BRA `(.L_x_83) ;  /* 0xfffffffc00948947 */ /* 0x000fea000383ffff */
.L_x_80:
[----:B------:R-:W-:Y:S05]  /*25f0*/  BSYNC.RECONVERGENT B0 ;  /* 0x0000000000007941 */ /* 0x000fea0003800200 */
.L_x_79:
[----:B------:R-:W4:Y:S01]  /*2600*/  LDCU UR8, c[0x0][0x384] ;  /* 0x00007080ff0877ac */ /* 0x000f220008000800 */
[----:B------:R-:W-:-:S06]  /*2610*/  UIADD3 UR4, UPT, UPT, UR4, 0x1, URZ ;  /* 0x0000000104047890 */ /* 0x000fcc000fffe0ff */
[----:B------:R-:W-:Y:S02]  /*2620*/  ISETP.NE.AND P0, PT, R24, UR4, PT ;  /* 0x0000000418007c0c */ /* 0x000fe4000bf05270 */
[----:B----4-:R-:W-:-:S11]  /*2630*/  IADD3 R11, PT, PT, R11, UR8, RZ ;  /* 0x000000080b0b7c10 */ /* 0x010fd6000fffe0ff */
[----:B------:R-:W-:Y:S05]  /*2640*/  @!P0 BRA `(.L_x_78) ;  /* 0x00000008004c8947 */ /* 0x000fea0003800000 */
[----:B------:R-:W-:Y:S05]  /*2650*/  BRA `(.L_x_84) ;  /* 0xfffffff800c47947 */ /* 0x000fea000383ffff */
.L_x_77:
[C---:B------:R-:W-:Y:S01]  /*2660*/  ISETP.GT.U32.AND P0, PT, R22.reuse, R25, PT ;  /* 0x000000191600720c */ /* 0x040fe20003f04070 */
[----:B------:R-:W-:Y:S03]  /*2670*/  BSSY.RECONVERGENT B0, `(.L_x_85) ;  /* 0x0000069000007945 */ /* 0x000fe60003800200 */
[----:B------:R-:W-:-:S13]  /*2680*/  ISETP.GE.U32.OR P0, PT, R22, UR5, !P0 ;  /* 0x0000000516007c0c */ /* 0x000fda000c706470 */
[----:B------:R-:W-:Y:S05]  /*2690*/  @P0 BRA `(.L_x_86) ;  /* 0x0000000400980947 */ /* 0x000fea0003800000 */
[----:B------:R-:W-:Y:S01]  /*26a0*/  ISETP.NE.AND P0, PT, R12, RZ, PT ;  /* 0x000000ff0c00720c */ /* 0x000fe20003f05270 */
[----:B0-----:R-:W-:Y:S01]  /*26b0*/  IMAD.IADD R7, R10, 0x1, R22 ;  /* 0x000000010a077824 */ /* 0x001fe200078e0216 */
[----:B------:R-:W-:Y:S01]  /*26c0*/  BSSY.RECONVERGENT B1, `(.L_x_87) ;  /* 0x0000019000017945 */ /* 0x000fe20003800200 */
[----:B------:R-:W-:Y:S02]  /*26d0*/  MOV R11, R22 ;  /* 0x00000016000b7202 */ /* 0x000fe40000000f00 */
[----:B------:R-:W-:-:S08]  /*26e0*/  IMAD.WIDE.U32 R6, R7, 0x4, R2 ;  /* 0x0000000407067825 */ /* 0x000fd000078e0002 */
[----:B------:R-:W-:Y:S05]  /*26f0*/  @!P0 BRA `(.L_x_88) ;  /* 0x0000000000548947 */ /* 0x000fea0003800000 */
[----:B-1----:R-:W2:Y:S04]  /*2700*/  LDG.E R0, desc[UR6][R6.64] ;  /* 0x0000000606007981 */ /* 0x002ea8000c1e1900 */
[----:B------:R-:W2:Y:S01]  /*2710*/  LDG.E R9, desc[UR6][R4.64] ;  /* 0x0000000604097981 */ /* 0x000ea2000c1e1900 */
[----:B------:R-:W-:Y:S01]  /*2720*/  ISETP.NE.AND P0, PT, R12, 0x1, PT ;  /* 0x000000010c00780c */ /* 0x000fe20003f05270 */
[----:B------:R-:W-:Y:S02]  /*2730*/  VIADD R11, R22, 0x1 ;  /* 0x00000001160b7836 */ /* 0x000fe40000000000 */
[----:B--2---:R-:W-:-:S05]  /*2740*/  FFMA R9, -R0, R0, R9 ;  /* 0x0000000000097223 */ /* 0x004fca0000000109 */
[----:B------:R0:W-:Y:S05]  /*2750*/  STG.E desc[UR6][R4.64], R9 ;  /* 0x0000000904007986 */ /* 0x0001ea000c101906 */
[----:B------:R-:W-:Y:S05]  /*2760*/  @!P0 BRA `(.L_x_88) ;  /* 0x0000000000388947 */ /* 0x000fea0003800000 */
[----:B------:R-:W2:Y:S04]  /*2770*/  LDG.E R0, desc[UR6][R6.64] ;  /* 0x0000000606007981 */ /* 0x000ea8000c1e1900 */
[----:B0-----:R-:W2:Y:S04]  /*2780*/  LDG.E R9, desc[UR6][R6.64+0x4] ;  /* 0x0000040606097981 */ /* 0x001ea8000c1e1900 */
[----:B------:R-:W2:Y:S01]  /*2790*/  LDG.E R11, desc[UR6][R4.64+0x4] ;  /* 0x00000406040b7981 */ /* 0x000ea2000c1e1900 */
[----:B------:R-:W-:Y:S01]  /*27a0*/  ISETP.NE.AND P0, PT, R12, 0x2, PT ;  /* 0x000000020c00780c */ /* 0x000fe20003f05270 */
[----:B--2---:R-:W-:Y:S01]  /*27b0*/  FFMA R9, -R0, R9, R11 ;  /* 0x0000000900097223 */ /* 0x004fe2000000010b */
[----:B------:R-:W-:-:S04]  /*27c0*/  IADD3 R11, PT, PT, R22, 0x2, RZ ;  /* 0x00000002160b7810 */ /* 0x000fc80007ffe0ff */
[----:B------:R2:W-:Y:S07]  /*27d0*/  STG.E desc[UR6][R4.64+0x4], R9 ;  /* 0x0000040904007986 */ /* 0x0005ee000c101906 */
[----:B------:R-:W-:Y:S05]  /*27e0*/  @!P0 BRA `(.L_x_88) ;  /* 0x0000000000188947 */ /* 0x000fea0003800000 */
[----:B------:R-:W3:Y:S04]  /*27f0*/  LDG.E R0, desc[UR6][R6.64] ;  /* 0x0000000606007981 */ /* 0x000ee8000c1e1900 */
[----:B--2---:R-:W3:Y:S04]  /*2800*/  LDG.E R9, desc[UR6][R6.64+0x8] ;  /* 0x0000080606097981 */ /* 0x004ee8000c1e1900 */
[----:B------:R-:W3:Y:S02]  /*2810*/  LDG.E R11, desc[UR6][R4.64+0x8] ;  /* 0x00000806040b7981 */ /* 0x000ee4000c1e1900 */
[----:B---3--:R-:W-:Y:S01]  /*2820*/  FFMA R9, -R0, R9, R11 ;  /* 0x0000000900097223 */ /* 0x008fe2000000010b */
[----:B------:R-:W-:-:S04]  /*2830*/  VIADD R11, R22, 0x3 ;  /* 0x00000003160b7836 */ /* 0x000fc80000000000 */
[----:B------:R3:W-:Y:S03]  /*2840*/  STG.E desc[UR6][R4.64+0x8], R9 ;  /* 0x0000080904007986 */ /* 0x0007e6000c101906 */
.L_x_88:
[----:B------:R-:W-:Y:S05]  /*2850*/  BSYNC.RECONVERGENT B1 ;  /* 0x0000000000017941 */ /* 0x000fea0003800200 */
.L_x_87:
[----:B------:R-:W-:-:S13]  /*2860*/  ISETP.GE.U32.AND P0, PT, R18, 0x3, PT ;  /* 0x000000031200780c */ /* 0x000fda0003f06070 */
[----:B------:R-:W-:Y:S05]  /*2870*/  @!P0 BRA `(.L_x_86) ;  /* 0x0000000400208947 */ /* 0x000fea0003800000 */
[----:B------:R-:W-:Y:S01]  /*2880*/  IADD3 R43, PT, PT, R10, R11, RZ ;  /* 0x0000000b0a2b7210 */ /* 0x000fe20007ffe0ff */
[----:B0123--:R-:W-:Y:S01]  /*2890*/  IMAD.IADD R9, R20, 0x1, R11 ;  /* 0x0000000114097824 */ /* 0x00ffe200078e020b */
[----:B------:R-:W2:Y:S03]  /*28a0*/  LDG.E R0, desc[UR6][R6.64] ;  /* 0x0000000606007981 */ /* 0x000ea6000c1e1900 */
[----:B------:R-:W-:-:S04]  /*28b0*/  IMAD.WIDE.U32 R42, R43, 0x4, R2 ;  /* 0x000000042b2a7825 */ /* 0x000fc800078e0002 */
[----:B------:R-:W-:Y:S02]  /*28c0*/  IMAD.WIDE.U32 R8, R9, 0x4, R2 ;  /* 0x0000000409087825 */ /* 0x000fe400078e0002 */
[----:B------:R-:W2:Y:S04]  /*28d0*/  LDG.E R43, desc[UR6][R42.64] ;  /* 0x000000062a2b7981 */ /* 0x000ea8000c1e1900 */
[----:B------:R-:W2:Y:S01]  /*28e0*/  LDG.E R13, desc[UR6][R8.64] ;  /* 0x00000006080d7981 */ /* 0x000ea2000c1e1900 */
[-C--:B------:R-:W-:Y:S02]  /*28f0*/  IADD3 R15, P1, PT, R20, R11.reuse, RZ ;  /* 0x0000000b140f7210 */ /* 0x080fe40007f3e0ff */
[----:B------:R-:W-:-:S03]  /*2900*/  IADD3 R19, P0, PT, R10, R11, RZ ;  /* 0x0000000b0a137210 */ /* 0x000fc60007f1e0ff */
[----:B------:R-:W-:Y:S01]  /*2910*/  IMAD.X R17, RZ, RZ, RZ, P1 ;  /* 0x000000ffff117224 */ /* 0x000fe200008e06ff */
[----:B------:R-:W-:Y:S02]  /*2920*/  IADD3.X R21, PT, PT, RZ, RZ, RZ, P0, !PT ;  /* 0x000000ffff157210 */ /* 0x000fe400007fe4ff */
[-C--:B------:R-:W-:Y:S02]  /*2930*/  LEA R38, P0, R19, R2.reuse, 0x2 ;  /* 0x0000000213267211 */ /* 0x080fe400078010ff */
[----:B------:R-:W-:Y:S02]  /*2940*/  LEA R40, P1, R15, R2, 0x2 ;  /* 0x000000020f287211 */ /* 0x000fe400078210ff */
[-C--:B------:R-:W-:Y:S02]  /*2950*/  LEA.HI.X R39, R19, R3.reuse, R21, 0x2, P0 ;  /* 0x0000000313277211 */ /* 0x080fe400000f1415 */
[----:B------:R-:W-:Y:S01]  /*2960*/  LEA.HI.X R41, R15, R3, R17, 0x2, P1 ;  /* 0x000000030f297211 */ /* 0x000fe200008f1411 */
[----:B--2---:R-:W-:-:S05]  /*2970*/  FFMA R13, -R0, R43, R13 ;  /* 0x0000002b000d7223 */ /* 0x004fca000000010d */
[----:B------:R0:W-:Y:S04]  /*2980*/  STG.E desc[UR6][R8.64], R13 ;  /* 0x0000000d08007986 */ /* 0x0001e8000c101906 */
[----:B------:R-:W2:Y:S04]  /*2990*/  LDG.E R0, desc[UR6][R6.64] ;  /* 0x0000000606007981 */ /* 0x000ea8000c1e1900 */
[----:B------:R-:W2:Y:S04]  /*29a0*/  LDG.E R15, desc[UR6][R38.64+0x4] ;  /* 0x00000406260f7981 */ /* 0x000ea8000c1e1900 */
[----:B------:R-:W2:Y:S04]  /*29b0*/  LDG.E R17, desc[UR6][R40.64+0x4] ;  /* 0x0000040628117981 */ /* 0x000ea8000c1e1900 */
[----:B------:R-:W3:Y:S01]  /*29c0*/  LDG.E R19, desc[UR6][R40.64+0x8] ;  /* 0x0000080628137981 */ /* 0x000ee2000c1e1900 */
[----:B--2---:R-:W-:-:S05]  /*29d0*/  FFMA R15, -R0, R15, R17 ;  /* 0x0000000f000f7223 */ /* 0x004fca0000000111 */
[----:B------:R4:W-:Y:S04]  /*29e0*/  STG.E desc[UR6][R40.64+0x4], R15 ;  /* 0x0000040f28007986 */ /* 0x0009e8000c101906 */
[----:B------:R-:W3:Y:S04]  /*29f0*/  LDG.E R0, desc[UR6][R6.64] ;  /* 0x0000000606007981 */ /* 0x000ee8000c1e1900 */
[----:B------:R-:W3:Y:S02]  /*2a00*/  LDG.E R17, desc[UR6][R38.64+0x8] ;  /* 0x0000080626117981 */ /* 0x000ee4000c1e1900 */
[----:B---3--:R-:W-:-:S02]  /*2a10*/  FFMA R17, -R0, R17, R19 ;  /* 0x0000001100117223 */ /* 0x008fc40000000113 */
[----:B------:R-:W2:Y:S04]  /*2a20*/  LDG.E R19, desc[UR6][R40.64+0xc] ;  /* 0x00000c0628137981 */ /* 0x000ea8000c1e1900 */
[----:B------:R4:W-:Y:S04]  /*2a30*/  STG.E desc[UR6][R40.64+0x8], R17 ;  /* 0x0000081128007986 */ /* 0x0009e8000c101906 */
[----:B0-----:R-:W2:Y:S04]  /*2a40*/  LDG.E R9, desc[UR6][R38.64+0xc] ;  /* 0x00000c0626097981 */ /* 0x001ea8000c1e1900 */
[----:B------:R-:W2:Y:S01]  /*2a50*/  LDG.E R0, desc[UR6][R6.64] ;  /* 0x0000000606007981 */ /* 0x000ea2000c1e1900 */
[----:B------:R-:W-:-:S04]  /*2a60*/  IADD3 R11, PT, PT, R11, 0x4, RZ ;  /* 0x000000040b0b7810 */ /* 0x000fc80007ffe0ff */
[----:B------:R-:W-:Y:S01]  /*2a70*/  ISETP.NE.AND P0, PT, R11, UR5, PT ;  /* 0x000000050b007c0c */ /* 0x000fe2000bf05270 */
[----:B--2---:R-:W-:-:S05]  /*2a80*/  FFMA R9, -R0, R9, R19 ;  /* 0x0000000900097223 */ /* 0x004fca0000000113 */
[----:B------:R4:W-:Y:S07]  /*2a90*/  STG.E desc[UR6][R40.64+0xc], R9 ;  /* 0x00000c0928007986 */ /* 0x0009ee000c101906 */
[----:B------:R-:W-:Y:S05]  /*2aa0*/  @!P0 BRA `(.L_x_86) ;  /* 0x0000000000948947 */ /* 0x000fea0003800000 */
[----:B------:R-:W-:Y:S01]  /*2ab0*/  BSSY.RECONVERGENT B1, `(.L_x_86) ;  /* 0x0000024000017945 */ /* 0x000fe20003800200 */
.L_x_89:
[----:B------:R-:W-:Y:S01]  /*2ac0*/  IMAD.IADD R43, R10, 0x1, R11 ;  /* 0x000000010a2b7824 */ /* 0x000fe200078e020b */
[----:B-1--4-:R-:W-:Y:S01]  /*2ad0*/  IADD3 R9, PT, PT, R20, R11, RZ ;  /* 0x0000000b14097210 */ /* 0x012fe20007ffe0ff */
[----:B------:R-:W2:Y:S02]  /*2ae0*/  LDG.E R0, desc[UR6][R6.64] ;  /* 0x0000000606007981 */ /* 0x000ea4000c1e1900 */
        /* <DEDUP_REMOVED lines=27> */
[----:B------:R-:W-:-:S05]  /*2ca0*/  VIADD R11, R11, 0x4 ;  /* 0x000000040b0b7836 */ /* 0x000fca0000000000 */
[----:B------:R-:W-:Y:S01]  /*2cb0*/  ISETP.NE.AND P0, PT, R11, UR5, PT ;  /* 0x000000050b007c0c */ /* 0x000fe2000bf05270 */
[----:B--2---:R-:W-:-:S05]  /*2cc0*/  FFMA R9, -R0, R9, R19 ;  /* 0x0000000900097223 */ /* 0x004fca0000000113 */
[----:B------:R1:W-:Y:S07]  /*2cd0*/  STG.E desc[UR6][R40.64+0xc], R9 ;  /* 0x00000c0928007986 */ /* 0x0003ee000c101906 */
[----:B------:R-:W-:Y:S05]  /*2ce0*/  @P0 BRA `(.L_x_89) ;  /* 0xfffffffc00740947 */ /* 0x000fea000383ffff */
[----:B------:R-:W-:Y:S05]  /*2cf0*/  BSYNC.RECONVERGENT B1 ;  /* 0x0000000000017941 */ /* 0x000fea0003800200 */
.L_x_86:
[----:B------:R-:W-:Y:S05]  /*2d00*/  BSYNC.RECONVERGENT B0 ;  /* 0x0000000000007941 */ /* 0x000fea0003800200 */
.L_x_85:
[----:B------:R-:W-:Y:S05]  /*2d10*/  BRA `(.L_x_78) ;  /* 0x0000000000987947 */ /* 0x000fea0003800000 */
.L_x_76:
[----:B------:R-:W1:Y:S01]  /*2d20*/  LDCU UR5, c[0x0][0x380] ;  /* 0x00007000ff0577ac */ /* 0x000e620008000800 */
[----:B------:R-:W-:Y:S01]  /*2d30*/  BSSY.RECONVERGENT B0, `(.L_x_78) ;  /* 0x0000024000007945 */ /* 0x000fe20003800200 */
[----:B-1----:R-:W1:Y:S01]  /*2d40*/  I2F.U32.RP R0, UR5 ;  /* 0x0000000500007d06 */ /* 0x002e620008209000 */
[----:B------:R-:W-:-:S07]  /*2d50*/  ISETP.NE.U32.AND P2, PT, RZ, UR5, PT ;  /* 0x00000005ff007c0c */ /* 0x000fce000bf45070 */
[----:B-1----:R-:W0:Y:S02]  /*2d60*/  MUFU.RCP R0, R0 ;  /* 0x0000000000007308 */ /* 0x002e240000001000 */
[----:B0-----:R-:W-:-:S06]  /*2d70*/  IADD3 R6, PT, PT, R0, 0xffffffe, RZ ;  /* 0x0ffffffe00067810 */ /* 0x001fcc0007ffe0ff */
[----:B------:R0:W1:Y:S02]  /*2d80*/  F2I.FTZ.U32.TRUNC.NTZ R7, R6 ;  /* 0x0000000600077305 */ /* 0x000064000021f000 */
[----:B0-----:R-:W-:Y:S02]  /*2d90*/  HFMA2 R6, -RZ, RZ, 0, 0 ;  /* 0x00000000ff067431 */ /* 0x001fe400000001ff */
[----:B-1----:R-:W-:-:S04]  /*2da0*/  IMAD R8, R7, UR5, RZ ;  /* 0x0000000507087c24 */ /* 0x002fc8000f8e02ff */
[----:B------:R-:W-:-:S04]  /*2db0*/  IMAD.MOV R9, RZ, RZ, -R8 ;  /* 0x000000ffff097224 */ /* 0x000fc800078e0a08 */
[----:B------:R-:W-:-:S06]  /*2dc0*/  IMAD.HI.U32 R7, R7, R9, R6 ;  /* 0x0000000907077227 */ /* 0x000fcc00078e0006 */
[----:B------:R-:W-:-:S04]  /*2dd0*/  IMAD.HI.U32 R7, R7, R22, RZ ;  /* 0x0000001607077227 */ /* 0x000fc800078e00ff */
[----:B------:R-:W-:-:S04]  /*2de0*/  IMAD.MOV R9, RZ, RZ, -R7 ;  /* 0x000000ffff097224 */ /* 0x000fc800078e0a07 */
[----:B------:R-:W-:-:S05]  /*2df0*/  IMAD R8, R9, UR5, R22 ;  /* 0x0000000509087c24 */ /* 0x000fca000f8e0216 */
[----:B------:R-:W-:-:S13]  /*2e00*/  ISETP.GE.U32.AND P0, PT, R8, UR5, PT ;  /* 0x0000000508007c0c */ /* 0x000fda000bf06070 */
[----:B------:R-:W-:Y:S01]  /*2e10*/  @P0 IADD3 R8, PT, PT, R8, -UR5, RZ ;  /* 0x8000000508080c10 */ /* 0x000fe2000fffe0ff */
[----:B------:R-:W-:-:S03]  /*2e20*/  @P0 VIADD R7, R7, 0x1 ;  /* 0x0000000107070836 */ /* 0x000fc60000000000 */
[----:B------:R-:W-:-:S13]  /*2e30*/  ISETP.GE.U32.AND P1, PT, R8, UR5, PT ;  /* 0x0000000508007c0c */ /* 0x000fda000bf26070 */
[----:B------:R-:W-:Y:S02]  /*2e40*/  @P1 IADD3 R7, PT, PT, R7, 0x1, RZ ;  /* 0x0000000107071810 */ /* 0x000fe40007ffe0ff */
[----:B------:R-:W-:-:S04]  /*2e50*/  @!P2 LOP3.LUT R7, RZ, UR5, RZ, 0x33, !PT ;  /* 0x00000005ff07ac12 */ /* 0x000fc8000f8e33ff */
[----:B------:R-:W-:Y:S01]  /*2e60*/  ISETP.GE.AND P0, PT, R7, UR5, PT ;  /* 0x0000000507007c0c */ /* 0x000fe2000bf06270 */
[----:B------:R-:W-:-:S03]  /*2e70*/  IMAD.MOV R9, RZ, RZ, -R7 ;  /* 0x000000ffff097224 */ /* 0x000fc600078e0a07 */
[----:B------:R-:W-:Y:S01]  /*2e80*/  ISETP.LE.U32.OR P0, PT, R7, R25, P0 ;  /* 0x000000190700720c */ /* 0x000fe20000703470 */
[----:B------:R-:W-:-:S05]  /*2e90*/  IMAD R0, R9, UR5, R22 ;  /* 0x0000000509007c24 */ /* 0x000fca000f8e0216 */
[----:B------:R-:W-:-:S13]  /*2ea0*/  ISETP.LT.U32.OR P0, PT, R0, R7, P0 ;  /* 0x000000070000720c */ /* 0x000fda0000701470 */
[----:B------:R-:W-:Y:S05]  /*2eb0*/  @P0 BRA `(.L_x_90) ;  /* 0x00000000002c0947 */ /* 0x000fea0003800000 */
[C---:B------:R-:W-:Y:S01]  /*2ec0*/  IADD3 R9, PT, PT, R10.reuse, R0, RZ ;  /* 0x000000000a097210 */ /* 0x040fe20007ffe0ff */
[----:B------:R-:W-:Y:S02]  /*2ed0*/  IMAD.IADD R11, R10, 0x1, R7 ;  /* 0x000000010a0b7824 */ /* 0x000fe400078e0207 */
[----:B------:R-:W-:Y:S02]  /*2ee0*/  IMAD R7, R7, UR5, R0 ;  /* 0x0000000507077c24 */ /* 0x000fe4000f8e0200 */
[----:B------:R-:W-:-:S04]  /*2ef0*/  IMAD.WIDE.U32 R8, R9, 0x4, R2 ;  /* 0x0000000409087825 */ /* 0x000fc800078e0002 */
[--C-:B------:R-:W-:Y:S02]  /*2f00*/  IMAD.WIDE.U32 R10, R11, 0x4, R2.reuse ;  /* 0x000000040b0a7825 */ /* 0x100fe400078e0002 */
[----:B------:R-:W2:Y:S02]  /*2f10*/  LDG.E R8, desc[UR6][R8.64] ;  /* 0x0000000608087981 */ /* 0x000ea4000c1e1900 */
[----:B------:R-:W-:Y:S02]  /*2f20*/  IMAD.WIDE.U32 R6, R7, 0x4, R2 ;  /* 0x0000000407067825 */ /* 0x000fe400078e0002 */
[----:B------:R-:W2:Y:S04]  /*2f30*/  LDG.E R11, desc[UR6][R10.64] ;  /* 0x000000060a0b7981 */ /* 0x000ea8000c1e1900 */
[----:B------:R-:W2:Y:S02]  /*2f40*/  LDG.E R13, desc[UR6][R6.64] ;  /* 0x00000006060d7981 */ /* 0x000ea4000c1e1900 */
[----:B--2---:R-:W-:-:S05]  /*2f50*/  FFMA R13, -R8, R11, R13 ;  /* 0x0000000b080d7223 */ /* 0x004fca000000010d */
[----:B------:R0:W-:Y:S02]  /*2f60*/  STG.E desc[UR6][R6.64], R13 ;  /* 0x0000000d06007986 */ /* 0x0001e4000c101906 */
.L_x_90:
[----:B------:R-:W-:Y:S05]  /*2f70*/  BSYNC.RECONVERGENT B0 ;  /* 0x0000000000007941 */ /* 0x000fea0003800200 */
.L_x_78:
[----:B------:R-:W-:Y:S01]  /*2f80*/  IADD3 R25, PT, PT, R25, 0x1, RZ ;  /* 0x0000000119197810 */ /* 0x000fe20007ffe0ff */
[----:B------:R-:W-:Y:S03]  /*2f90*/  BAR.SYNC.DEFER_BLOCKING 0x0 ;  /* 0x0000000000007b1d */ /* 0x000fe60000010000 */
[----:B------:R-:W-:-:S13]  /*2fa0*/  ISETP.NE.AND P0, PT, R25, UR5, PT ;  /* 0x0000000519007c0c */ /* 0x000fda000bf05270 */
[----:B------:R-:W-:Y:S05]  /*2fb0*/  @P0 BRA `(.L_x_91) ;  /* 0xffffffd4002c0947 */ /* 0x000fea000383ffff */
[----:B------:R-:W-:Y:S05]  /*2fc0*/  EXIT ;  /* 0x000000000000794d */ /* 0x000fea0003800000 */
        .weak           $__internal_0_$__cuda_sm20_sqrt_rn_f32_slowpath
        .type           $__internal_0_$__cuda_sm20_sqrt_rn_f32_slowpath,@function
        .size           $__internal_0_$__cuda_sm20_sqrt_rn_f32_slowpath,($__internal_1_$__cuda_sm3x_div_rn_noftz_f32_slowpath - $__internal_0_$__cuda_sm20_sqrt_rn_f32_slowpath)
$__internal_0_$__cuda_sm20_sqrt_rn_f32_slowpath:
[----:B------:R-:W-:-:S13]  /*2fd0*/  LOP3.LUT P0, RZ, R28, 0x7fffffff, RZ, 0xc0, !PT ;  /* 0x7fffffff1cff7812 */ /* 0x000fda000780c0ff */
[----:B------:R-:W-:Y:S01]  /*2fe0*/  @!P0 IMAD.MOV.U32 R8, RZ, RZ, R28 ;  /* 0x000000ffff088224 */ /* 0x000fe200078e001c */
[----:B------:R-:W-:Y:S06]  /*2ff0*/  @!P0 BRA `(.L_x_92) ;  /* 0x0000000000448947 */ /* 0x000fec0003800000 */
[----:B------:R-:W-:Y:S02]  /*3000*/  FSETP.GEU.FTZ.AND P0, PT, R28, RZ, PT ;  /* 0x000000ff1c00720b */ /* 0x000fe40003f1e000 */
[----:B------:R-:W-:-:S11]  /*3010*/  MOV R0, R28 ;  /* 0x0000001c00007202 */ /* 0x000fd60000000f00 */
[----:B------:R-:W-:Y:S01]  /*3020*/  @!P0 IMAD.MOV.U32 R8, RZ, RZ, 0x7fffffff ;  /* 0x7fffffffff088424 */ /* 0x000fe200078e00ff */
[----:B------:R-:W-:Y:S06]  /*3030*/  @!P0 BRA `(.L_x_92) ;  /* 0x0000000000348947 */ /* 0x000fec0003800000 */
[----:B------:R-:W-:-:S13]  /*3040*/  FSETP.GTU.FTZ.AND P0, PT, |R0|, +INF , PT ;  /* 0x7f8000000000780b */ /* 0x000fda0003f1c200 */
[----:B------:R-:W-:Y:S01]  /*3050*/  @P0 FADD.FTZ R8, R0, 1 ;  /* 0x3f80000000080421 */ /* 0x000fe20000010000 */
[----:B------:R-:W-:Y:S06]  /*3060*/  @P0 BRA `(.L_x_92) ;  /* 0x0000000000280947 */ /* 0x000fec0003800000 */
[----:B------:R-:W-:-:S13]  /*3070*/  FSETP.NEU.FTZ.AND P0, PT, |R0|, +INF , PT ;  /* 0x7f8000000000780b */ /* 0x000fda0003f1d200 */
[----:B------:R-:W-:-:S04]  /*3080*/  @P0 FFMA R9, R0, 1.84467440737095516160e+19, RZ ;  /* 0x5f80000000090823 */ /* 0x000fc800000000ff */
[----:B------:R-:W0:Y:S02]  /*3090*/  @P0 MUFU.RSQ R8, R9 ;  /* 0x0000000900080308 */ /* 0x000e240000001400 */
[----:B0-----:R-:W-:Y:S01]  /*30a0*/  @P0 FMUL.FTZ R28, R9, R8 ;  /* 0x00000008091c0220 */ /* 0x001fe20000410000 */
[----:B------:R-:W-:Y:S01]  /*30b0*/  @P0 FMUL.FTZ R13, R8, 0.5 ;  /* 0x3f000000080d0820 */ /* 0x000fe20000410000 */
[----:B------:R-:W-:Y:S02]  /*30c0*/  @!P0 MOV R8, R0 ;  /* 0x0000000000088202 */ /* 0x000fe40000000f00 */
[----:B------:R-:W-:-:S04]  /*30d0*/  @P0 FADD.FTZ R11, -R28, -RZ ;  /* 0x800000ff1c0b0221 */ /* 0x000fc80000010100 */
[----:B------:R-:W-:-:S04]  /*30e0*/  @P0 FFMA R11, R28, R11, R9 ;  /* 0x0000000b1c0b0223 */ /* 0x000fc80000000009 */
[----:B------:R-:W-:-:S04]  /*30f0*/  @P0 FFMA R11, R11, R13, R28 ;  /* 0x0000000d0b0b0223 */ /* 0x000fc8000000001c */
[----:B------:R-:W-:-:S07]  /*3100*/  @P0 FMUL.FTZ R8, R11, 2.3283064365386962891e-10 ;  /* 0x2f8000000b080820 */ /* 0x000fce0000410000 */
.L_x_92:
[----:B------:R-:W-:Y:S01]  /*3110*/  IMAD.MOV.U32 R0, RZ, RZ, R8 ;  /* 0x000000ffff007224 */ /* 0x000fe200078e0008 */
[----:B------:R-:W-:Y:S01]  /*3120*/  MOV R8, R15 ;  /* 0x0000000f00087202 */ /* 0x000fe20000000f00 */
[----:B------:R-:W-:-:S04]  /*3130*/  IMAD.MOV.U32 R9, RZ, RZ, 0x0 ;  /* 0x00000000ff097424 */ /* 0x000fc800078e00ff */
[----:B------:R-:W-:Y:S05]  /*3140*/  RET.REL.NODEC R8 `(_Z20sposv_batched_kerneliiPf) ;  /* 0xffffffcc08ac7950 */ /* 0x000fea0003c3ffff */
        .weak           $__internal_1_$__cuda_sm3x_div_rn_noftz_f32_slowpath
        .type           $__internal_1_$__cuda_sm3x_div_rn_noftz_f32_slowpath,@function
        .size           $__internal_1_$__cuda_sm3x_div_rn_noftz_f32_slowpath,(.L_x_106 - $__internal_1_$__cuda_sm3x_div_rn_noftz_f32_slowpath)
$__internal_1_$__cuda_sm3x_div_rn_noftz_f32_slowpath:
[----:B------:R-:W-:Y:S01]  /*3150*/  SHF.R.U32.HI R30, RZ, 0x17, R0 ;  /* 0x00000017ff1e7819 */ /* 0x000fe20000011600 */
[----:B------:R-:W-:Y:S01]  /*3160*/  BSSY.RECONVERGENT B0, `(.L_x_93) ;  /* 0x0000063000007945 */ /* 0x000fe20003800200 */
[----:B------:R-:W-:Y:S02]  /*3170*/  SHF.R.U32.HI R43, RZ, 0x17, R34 ;  /* 0x00000017ff2b7819 */ /* 0x000fe40000011622 */
[----:B------:R-:W-:Y:S02]  /*3180*/  LOP3.LUT R30, R30, 0xff, RZ, 0xc0, !PT ;  /* 0x000000ff1e1e7812 */ /* 0x000fe400078ec0ff */
[----:B------:R-:W-:Y:S02]  /*3190*/  LOP3.LUT R43, R43, 0xff, RZ, 0xc0, !PT ;  /* 0x000000ff2b2b7812 */ /* 0x000fe400078ec0ff */
[----:B------:R-:W-:-:S03]  /*31a0*/  IADD3 R36, PT, PT, R30, -0x1, RZ ;  /* 0xffffffff1e247810 */ /* 0x000fc60007ffe0ff */
[----:B------:R-:W-:Y:S01]  /*31b0*/  VIADD R32, R43, 0xffffffff ;  /* 0xffffffff2b207836 */ /* 0x000fe20000000000 */
[----:B------:R-:W-:-:S04]  /*31c0*/  ISETP.GT.U32.AND P0, PT, R36, 0xfd, PT ;  /* 0x000000fd2400780c */ /* 0x000fc80003f04070 */
[----:B------:R-:W-:-:S13]  /*31d0*/  ISETP.GT.U32.OR P0, PT, R32, 0xfd, P0 ;  /* 0x000000fd2000780c */ /* 0x000fda0000704470 */
[----:B------:R-:W-:Y:S01]  /*31e0*/  @!P0 MOV R32, RZ ;  /* 0x000000ff00208202 */ /* 0x000fe20000000f00 */
[----:B------:R-:W-:Y:S06]  /*31f0*/  @!P0 BRA `(.L_x_94) ;  /* 0x0000000000608947 */ /* 0x000fec0003800000 */
[----:B------:R-:W-:Y:S02]  /*3200*/  FSETP.GTU.FTZ.AND P0, PT, |R34|, +INF , PT ;  /* 0x7f8000002200780b */ /* 0x000fe40003f1c200 */
[----:B------:R-:W-:-:S04]  /*3210*/  FSETP.GTU.FTZ.AND P1, PT, |R0|, +INF , PT ;  /* 0x7f8000000000780b */ /* 0x000fc80003f3c200 */
[----:B------:R-:W-:-:S13]  /*3220*/  PLOP3.LUT P0, PT, P0, P1, PT, 0xf8, 0x8f ;  /* 0x00000000008f781c */ /* 0x000fda0000703f70 */
[----:B------:R-:W-:Y:S05]  /*3230*/  @P0 BRA `(.L_x_95) ;  /* 0x0000000400500947 */ /* 0x000fea0003800000 */
[----:B------:R-:W-:-:S13]  /*3240*/  LOP3.LUT P0, RZ, R0, 0x7fffffff, R34, 0xc8, !PT ;  /* 0x7fffffff00ff7812 */ /* 0x000fda000780c822 */
[----:B------:R-:W-:Y:S05]  /*3250*/  @!P0 BRA `(.L_x_96) ;  /* 0x0000000400408947 */ /* 0x000fea0003800000 */
[----:B------:R-:W-:Y:S02]  /*3260*/  FSETP.NEU.FTZ.AND P1, PT, |R34|, +INF , PT ;  /* 0x7f8000002200780b */ /* 0x000fe40003f3d200 */
[----:B------:R-:W-:Y:S02]  /*3270*/  FSETP.NEU.FTZ.AND P2, PT, |R0|, +INF , PT ;  /* 0x7f8000000000780b */ /* 0x000fe40003f5d200 */
[----:B------:R-:W-:-:S11]  /*3280*/  FSETP.NEU.FTZ.AND P0, PT, |R34|, +INF , PT ;  /* 0x7f8000002200780b */ /* 0x000fd60003f1d200 */
[----:B------:R-:W-:Y:S05]  /*3290*/  @!P2 BRA !P1, `(.L_x_96) ;  /* 0x000000040030a947 */ /* 0x000fea0004800000 */
[----:B------:R-:W-:-:S04]  /*32a0*/  LOP3.LUT P1, RZ, R34, 0x7fffffff, RZ, 0xc0, !PT ;  /* 0x7fffffff22ff7812 */ /* 0x000fc8000782c0ff */
[----:B------:R-:W-:-:S13]  /*32b0*/  PLOP3.LUT P1, PT, P2, P1, PT, 0x2f, 0xf2 ;  /* 0x0000000000f2781c */ /* 0x000fda0001722577 */
[----:B------:R-:W-:Y:S05]  /*32c0*/  @P1 BRA `(.L_x_97) ;  /* 0x00000004001c1947 */ /* 0x000fea0003800000 */
[----:B------:R-:W-:-:S04]  /*32d0*/  LOP3.LUT P1, RZ, R0, 0x7fffffff, RZ, 0xc0, !PT ;  /* 0x7fffffff00ff7812 */ /* 0x000fc8000782c0ff */
[----:B------:R-:W-:-:S13]  /*32e0*/  PLOP3.LUT P0, PT, P0, P1, PT, 0x2f, 0xf2 ;  /* 0x0000000000f2781c */ /* 0x000fda0000702577 */
[----:B------:R-:W-:Y:S05]  /*32f0*/  @P0 BRA `(.L_x_98) ;  /* 0x0000000400040947 */ /* 0x000fea0003800000 */
[----:B------:R-:W-:Y:S01]  /*3300*/  VIADD R32, R43, 0xffffffff ;  /* 0xffffffff2b207836 */ /* 0x000fe20000000000 */
[----:B------:R-:W-:-:S04]  /*3310*/  ISETP.GE.AND P1, PT, R36, RZ, PT ;  /* 0x000000ff2400720c */ /* 0x000fc80003f26270 */
[----:B------:R-:W-:-:S09]  /*3320*/  ISETP.GE.AND P0, PT, R32, RZ, PT ;  /* 0x000000ff2000720c */ /* 0x000fd20003f06270 */
[----:B------:R-:W-:-:S04]  /*3330*/  @!P1 FFMA R0, R0, 1.84467440737095516160e+19, RZ ;  /* 0x5f80000000009823 */ /* 0x000fc800000000ff */
[----:B------:R-:W-:Y:S01]  /*3340*/  @P0 MOV R32, RZ ;  /* 0x000000ff00200202 */ /* 0x000fe20000000f00 */
[----:B------:R-:W-:Y:S02]  /*3350*/  @!P0 IMAD.MOV.U32 R32, RZ, RZ, -0x40 ;  /* 0xffffffc0ff208424 */ /* 0x000fe400078e00ff */
[----:B------:R-:W-:-:S03]  /*3360*/  @!P0 FFMA R34, R34, 1.84467440737095516160e+19, RZ ;  /* 0x5f80000022228823 */ /* 0x000fc600000000ff */
[----:B------:R-:W-:-:S07]  /*3370*/  @!P1 IADD3 R32, PT, PT, R32, 0x40, RZ ;  /* 0x0000004020209810 */ /* 0x000fce0007ffe0ff */
.L_x_94:
[----:B------:R-:W-:Y:S01]  /*3380*/  LEA R39, R30, 0xc0800000, 0x17 ;  /* 0xc08000001e277811 */ /* 0x000fe200078eb8ff */
[----:B------:R-:W-:Y:S01]  /*3390*/  BSSY.RECONVERGENT B1, `(.L_x_99) ;  /* 0x0000036000017945 */ /* 0x000fe20003800200 */
[----:B------:R-:W-:-:S03]  /*33a0*/  IADD3 R43, PT, PT, R43, -0x7f, RZ ;  /* 0xffffff812b2b7810 */ /* 0x000fc60007ffe0ff */
[----:B------:R-:W-:-:S04]  /*33b0*/  IMAD.IADD R40, R0, 0x1, -R39 ;  /* 0x0000000100287824 */ /* 0x000fc800078e0a27 */
[----:B------:R-:W0:Y:S01]  /*33c0*/  MUFU.RCP R0, R40 ;  /* 0x0000002800007308 */ /* 0x000e220000001000 */
[----:B------:R-:W-:-:S04]  /*33d0*/  FADD.FTZ R39, -R40, -RZ ;  /* 0x800000ff28277221 */ /* 0x000fc80000010100 */
[----:B0-----:R-:W-:-:S04]  /*33e0*/  FFMA R41, R0, R39, 1 ;  /* 0x3f80000000297423 */ /* 0x001fc80000000027 */
[----:B------:R-:W-:Y:S01]  /*33f0*/  FFMA R41, R0, R41, R0 ;  /* 0x0000002900297223 */ /* 0x000fe20000000000 */
[C---:B------:R-:W-:Y:S01]  /*3400*/  IMAD R0, R43.reuse, -0x800000, R34 ;  /* 0xff8000002b007824 */ /* 0x040fe200078e0222 */
[----:B------:R-:W-:-:S03]  /*3410*/  IADD3 R43, PT, PT, R43, 0x7f, -R30 ;  /* 0x0000007f2b2b7810 */ /* 0x000fc60007ffe81e */
[----:B------:R-:W-:Y:S02]  /*3420*/  FFMA R34, R0, R41, RZ ;  /* 0x0000002900227223 */ /* 0x000fe400000000ff */
[----:B------:R-:W-:Y:S02]  /*3430*/  IMAD.IADD R43, R43, 0x1, R32 ;  /* 0x000000012b2b7824 */ /* 0x000fe400078e0220 */
[----:B------:R-:W-:-:S04]  /*3440*/  FFMA R36, R39, R34, R0 ;  /* 0x0000002227247223 */ /* 0x000fc80000000000 */
[----:B------:R-:W-:-:S04]  /*3450*/  FFMA R36, R41, R36, R34 ;  /* 0x0000002429247223 */ /* 0x000fc80000000022 */
[----:B------:R-:W-:-:S04]  /*3460*/  FFMA R39, R39, R36, R0 ;  /* 0x0000002427277223 */ /* 0x000fc80000000000 */
[----:B------:R-:W-:-:S05]  /*3470*/  FFMA R0, R41, R39, R36 ;  /* 0x0000002729007223 */ /* 0x000fca0000000024 */
[----:B------:R-:W-:-:S04]  /*3480*/  SHF.R.U32.HI R30, RZ, 0x17, R0 ;  /* 0x00000017ff1e7819 */ /* 0x000fc80000011600 */
[----:B------:R-:W-:-:S04]  /*3490*/  LOP3.LUT R30, R30, 0xff, RZ, 0xc0, !PT ;  /* 0x000000ff1e1e7812 */ /* 0x000fc800078ec0ff */
[----:B------:R-:W-:-:S04]  /*34a0*/  IADD3 R30, PT, PT, R30, R43, RZ ;  /* 0x0000002b1e1e7210 */ /* 0x000fc80007ffe0ff */
[----:B------:R-:W-:-:S04]  /*34b0*/  IADD3 R32, PT, PT, R30, -0x1, RZ ;  /* 0xffffffff1e207810 */ /* 0x000fc80007ffe0ff */
[----:B------:R-:W-:-:S13]  /*34c0*/  ISETP.GE.U32.AND P0, PT, R32, 0xfe, PT ;  /* 0x000000fe2000780c */ /* 0x000fda0003f06070 */
[----:B------:R-:W-:Y:S05]  /*34d0*/  @!P0 BRA `(.L_x_100) ;  /* 0x0000000000808947 */ /* 0x000fea0003800000 */
[----:B------:R-:W-:-:S13]  /*34e0*/  ISETP.GT.AND P0, PT, R30, 0xfe, PT ;  /* 0x000000fe1e00780c */ /* 0x000fda0003f04270 */
[----:B------:R-:W-:Y:S05]  /*34f0*/  @P0 BRA `(.L_x_101) ;  /* 0x00000000006c0947 */ /* 0x000fea0003800000 */
[----:B------:R-:W-:-:S13]  /*3500*/  ISETP.GE.AND P0, PT, R30, 0x1, PT ;  /* 0x000000011e00780c */ /* 0x000fda0003f06270 */
[----:B------:R-:W-:Y:S05]  /*3510*/  @P0 BRA `(.L_x_102) ;  /* 0x0000000000740947 */ /* 0x000fea0003800000 */
[----:B------:R-:W-:Y:S02]  /*3520*/  ISETP.GE.AND P0, PT, R30, -0x18, PT ;  /* 0xffffffe81e00780c */ /* 0x000fe40003f06270 */
[----:B------:R-:W-:-:S11]  /*3530*/  LOP3.LUT R0, R0, 0x80000000, RZ, 0xc0, !PT ;  /* 0x8000000000007812 */ /* 0x000fd600078ec0ff */
[----:B------:R-:W-:Y:S05]  /*3540*/  @!P0 BRA `(.L_x_102) ;  /* 0x0000000000688947 */ /* 0x000fea0003800000 */
[CCC-:B------:R-:W-:Y:S01]  /*3550*/  FFMA.RZ R32, R41.reuse, R39.reuse, R36.reuse ;  /* 0x0000002729207223 */ /* 0x1c0fe2000000c024 */
[CCC-:B------:R-:W-:Y:S01]  /*3560*/  FFMA.RP R34, R41.reuse, R39.reuse, R36.reuse ;  /* 0x0000002729227223 */ /* 0x1c0fe20000008024 */
[----:B------:R-:W-:Y:S01]  /*3570*/  FFMA.RM R39, R41, R39, R36 ;  /* 0x0000002729277223 */ /* 0x000fe20000004024 */
[----:B------:R-:W-:Y:S02]  /*3580*/  ISETP.NE.AND P2, PT, R30, RZ, PT ;  /* 0x000000ff1e00720c */ /* 0x000fe40003f45270 */
[----:B------:R-:W-:Y:S02]  /*3590*/  LOP3.LUT R32, R32, 0x7fffff, RZ, 0xc0, !PT ;  /* 0x007fffff20207812 */ /* 0x000fe400078ec0ff */
[----:B------:R-:W-:Y:S02]  /*35a0*/  ISETP.NE.AND P1, PT, R30, RZ, PT ;  /* 0x000000ff1e00720c */ /* 0x000fe40003f25270 */
[----:B------:R-:W-:Y:S01]  /*35b0*/  LOP3.LUT R41, R32, 0x800000, RZ, 0xfc, !PT ;  /* 0x0080000020297812 */ /* 0x000fe200078efcff */
[C---:B------:R-:W-:Y:S01]  /*35c0*/  VIADD R32, R30.reuse, 0x20 ;  /* 0x000000201e207836 */ /* 0x040fe20000000000 */
[----:B------:R-:W-:-:S02]  /*35d0*/  IADD3 R30, PT, PT, -R30, RZ, RZ ;  /* 0x000000ff1e1e7210 */ /* 0x000fc40007ffe1ff */
[----:B------:R-:W-:Y:S02]  /*35e0*/  FSETP.NEU.FTZ.AND P0, PT, R34, R39, PT ;  /* 0x000000272200720b */ /* 0x000fe40003f1d000 */
[----:B------:R-:W-:Y:S02]  /*35f0*/  SHF.L.U32 R32, R41, R32, RZ ;  /* 0x0000002029207219 */ /* 0x000fe400000006ff */
[----:B------:R-:W-:Y:S02]  /*3600*/  SEL R30, R30, RZ, P2 ;  /* 0x000000ff1e1e7207 */ /* 0x000fe40001000000 */
[----:B------:R-:W-:Y:S02]  /*3610*/  ISETP.NE.AND P1, PT, R32, RZ, P1 ;  /* 0x000000ff2000720c */ /* 0x000fe40000f25270 */
[----:B------:R-:W-:Y:S02]  /*3620*/  SHF.R.U32.HI R41, RZ, R30, R41 ;  /* 0x0000001eff297219 */ /* 0x000fe40000011629 */
[----:B------:R-:W-:-:S02]  /*3630*/  PLOP3.LUT P0, PT, P0, P1, PT, 0xf8, 0x8f ;  /* 0x00000000008f781c */ /* 0x000fc40000703f70 */
[----:B------:R-:W-:Y:S02]  /*3640*/  SHF.R.U32.HI R32, RZ, 0x1, R41 ;  /* 0x00000001ff207819 */ /* 0x000fe40000011629 */
[----:B------:R-:W-:-:S04]  /*3650*/  SEL R39, RZ, 0x1, !P0 ;  /* 0x00000001ff277807 */ /* 0x000fc80004000000 */
[----:B------:R-:W-:-:S04]  /*3660*/  LOP3.LUT R30, R39, 0x1, R32, 0xf8, !PT ;  /* 0x00000001271e7812 */ /* 0x000fc800078ef820 */
[----:B------:R-:W-:-:S04]  /*3670*/  LOP3.LUT R41, R30, R41, RZ, 0xc0, !PT ;  /* 0x000000291e297212 */ /* 0x000fc800078ec0ff */
[----:B------:R-:W-:-:S04]  /*3680*/  IADD3 R41, PT, PT, R32, R41, RZ ;  /* 0x0000002920297210 */ /* 0x000fc80007ffe0ff */
[----:B------:R-:W-:Y:S01]  /*3690*/  LOP3.LUT R0, R41, R0, RZ, 0xfc, !PT ;  /* 0x0000000029007212 */ /* 0x000fe200078efcff */
[----:B------:R-:W-:Y:S06]  /*36a0*/  BRA `(.L_x_102) ;  /* 0x0000000000107947 */ /* 0x000fec0003800000 */
.L_x_101:
[----:B------:R-:W-:-:S04]  /*36b0*/  LOP3.LUT R0, R0, 0x80000000, RZ, 0xc0, !PT ;  /* 0x8000000000007812 */ /* 0x000fc800078ec0ff */
[----:B------:R-:W-:Y:S01]  /*36c0*/  LOP3.LUT R0, R0, 0x7f800000, RZ, 0xfc, !PT ;  /* 0x7f80000000007812 */ /* 0x000fe200078efcff */
[----:B------:R-:W-:Y:S06]  /*36d0*/  BRA `(.L_x_102) ;  /* 0x0000000000047947 */ /* 0x000fec0003800000 */
.L_x_100:
[----:B------:R-:W-:-:S07]  /*36e0*/  IMAD R0, R43, 0x800000, R0 ;  /* 0x008000002b007824 */ /* 0x000fce00078e0200 */
.L_x_102:
[----:B------:R-:W-:Y:S05]  /*36f0*/  BSYNC.RECONVERGENT B1 ;  /* 0x0000000000017941 */ /* 0x000fea0003800200 */
.L_x_99:
[----:B------:R-:W-:Y:S05]  /*3700*/  BRA `(.L_x_103) ;  /* 0x0000000000207947 */ /* 0x000fea0003800000 */
.L_x_98:
[----:B------:R-:W-:-:S04]  /*3710*/  LOP3.LUT R0, R0, 0x80000000, R34, 0x48, !PT ;  /* 0x8000000000007812 */ /* 0x000fc800078e4822 */
[----:B------:R-:W-:Y:S01]  /*3720*/  LOP3.LUT R0, R0, 0x7f800000, RZ, 0xfc, !PT ;  /* 0x7f80000000007812 */ /* 0x000fe200078efcff */
[----:B------:R-:W-:Y:S06]  /*3730*/  BRA `(.L_x_103) ;  /* 0x0000000000147947 */ /* 0x000fec0003800000 */
.L_x_97:
[----:B------:R-:W-:Y:S01]  /*3740*/  LOP3.LUT R0, R0, 0x80000000, R34, 0x48, !PT ;  /* 0x8000000000007812 */ /* 0x000fe200078e4822 */
[----:B------:R-:W-:Y:S06]  /*3750*/  BRA `(.L_x_103) ;  /* 0x00000000000c7947 */ /* 0x000fec0003800000 */
.L_x_96:
[----:B------:R-:W0:Y:S01]  /*3760*/  MUFU.RSQ R0, -QNAN ;  /* 0xffc0000000007908 */ /* 0x000e220000001400 */
[----:B------:R-:W-:Y:S05]  /*3770*/  BRA `(.L_x_103) ;  /* 0x0000000000047947 */ /* 0x000fea0003800000 */
.L_x_95:
[----:B------:R-:W-:-:S07]  /*3780*/  FADD.FTZ R0, R34, R0 ;  /* 0x0000000022007221 */ /* 0x000fce0000010000 */
.L_x_103:
[----:B------:R-:W-:Y:S05]  /*3790*/  BSYNC.RECONVERGENT B0 ;  /* 0x0000000000007941 */ /* 0x000fea0003800200 */
.L_x_93:
[----:B------:R-:W-:Y:S01]  /*37a0*/  HFMA2 R41, -RZ, RZ, 0, 0 ;  /* 0x00000000ff297431 */ /* 0x000fe200000001ff */
[----:B------:R-:W-:-:S04]  /*37b0*/  MOV R40, R28 ;  /* 0x0000001c00287202 */ /* 0x000fc80000000f00 */
[----:B0-----:R-:W-:Y:S05]  /*37c0*/  RET.REL.NODEC R40 `(_Z20sposv_batched_kerneliiPf) ;  /* 0xffffffc8280c7950 */ /* 0x001fea0003c3ffff */
.L_x_104:
[----:B------:R-:W-:-:S00]  /*37d0*/  BRA `(.L_x_104) ;  /* 0xfffffffc00fc7947 */ /* 0x000fc0000383ffff */
[----:B------:R-:W-:-:S00]  /*37e0*/  NOP ;  /* 0x0000000000007918 */ /* 0x000fc00000000000 */
        /* <DEDUP_REMOVED lines=9> */
.L_x_106:


//--------------------- .nv.shared.reserved.0     --------------------------
	.section	.nv.shared.reserved.0,"aw",@nobits
	.weak		__nv_reservedSMEM_offset_0_alias
	.size		__nv_reservedSMEM_offset_0_alias, 0, 64
	.other		__nv_reservedSMEM_offset_0_alias,@"STO_CUDA_RESERVED_SHARED STV_DEFAULT"
__nv_reservedSMEM_offset_0_alias:
	.zero		0
	.zero		64


//--------------------- .nv.constant0._Z20sposv_batched_kerneliiPf --------------------------
	.section	.nv.constant0._Z20sposv_batched_kerneliiPf,"a",@progbits
	.sectionflags	@""
	.align	4
.nv.constant0._Z20sposv_batched_kerneliiPf:
	.zero		912


//--------------------- SYMBOLS --------------------------

	.type		.nv.reservedSmem.offset0,@object
	.size		.nv.reservedSmem.offset0,0x4
